//
// Generated by NVIDIA NVVM Compiler
//
// Compiler Build ID: CL-36424714
// Cuda compilation tools, release 13.0, V13.0.88
// Based on NVVM 20.0.0
//

.version 9.0
.target sm_100
.address_size 64

	// .globl	tema_batch_f32

.visible .entry tema_batch_f32(
	.param .u64 .ptr .align 1 tema_batch_f32_param_0,
	.param .u64 .ptr .align 1 tema_batch_f32_param_1,
	.param .u32 tema_batch_f32_param_2,
	.param .u32 tema_batch_f32_param_3,
	.param .u32 tema_batch_f32_param_4,
	.param .u64 .ptr .align 1 tema_batch_f32_param_5
)
{
	.reg .pred 	%p<105>;
	.reg .b32 	%r<262>;
	.reg .b32 	%f<689>;
	.reg .b64 	%rd<87>;

	ld.param.u64 	%rd17, [tema_batch_f32_param_0];
	ld.param.u64 	%rd16, [tema_batch_f32_param_1];
	ld.param.u32 	%r126, [tema_batch_f32_param_2];
	ld.param.u32 	%r127, [tema_batch_f32_param_3];
	ld.param.u32 	%r128, [tema_batch_f32_param_4];
	ld.param.u64 	%rd18, [tema_batch_f32_param_5];
	cvta.to.global.u64 	%rd1, %rd18;
	cvta.to.global.u64 	%rd2, %rd17;
	min.s32 	%r129, %r126, %r127;
	setp.lt.s32 	%p10, %r129, 1;
	@%p10 bra 	$L__BB0_80;
	mov.u32 	%r1, %tid.x;
	and.b32  	%r2, %r1, 31;
	mov.u32 	%r3, %ntid.x;
	setp.lt.u32 	%p11, %r3, 32;
	@%p11 bra 	$L__BB0_80;
	shr.u32 	%r130, %r3, 5;
	shr.u32 	%r131, %r1, 5;
	mov.u32 	%r132, %ctaid.x;
	mad.lo.s32 	%r4, %r130, %r132, %r131;
	setp.ge.s32 	%p12, %r4, %r127;
	@%p12 bra 	$L__BB0_80;
	cvt.s64.s32 	%rd19, %r4;
	cvta.to.global.u64 	%rd20, %rd16;
	mul.wide.s32 	%rd21, %r4, 4;
	add.s64 	%rd22, %rd20, %rd21;
	ld.global.nc.u32 	%r5, [%rd22];
	cvt.u64.u32 	%rd23, %r126;
	mul.lo.s64 	%rd3, %rd23, %rd19;
	setp.gt.s32 	%p13, %r5, 0;
	setp.gt.s32 	%p14, %r126, %r128;
	and.pred  	%p15, %p14, %p13;
	@%p15 bra 	$L__BB0_16;
	setp.ne.s32 	%p96, %r2, 0;
	@%p96 bra 	$L__BB0_80;
	and.b32  	%r6, %r126, 7;
	setp.lt.u32 	%p97, %r126, 8;
	mov.b32 	%r260, 0;
	@%p97 bra 	$L__BB0_8;
	and.b32  	%r260, %r126, 2147483640;
	neg.s32 	%r224, %r260;
	shl.b64 	%rd71, %rd3, 2;
	add.s64 	%rd72, %rd71, %rd1;
	add.s64 	%rd85, %rd72, 16;
$L__BB0_7:
	.pragma "nounroll";
	mov.b32 	%r219, 2143289344;
	st.global.u32 	[%rd85+-16], %r219;
	st.global.u32 	[%rd85+-12], %r219;
	st.global.u32 	[%rd85+-8], %r219;
	st.global.u32 	[%rd85+-4], %r219;
	st.global.u32 	[%rd85], %r219;
	st.global.u32 	[%rd85+4], %r219;
	st.global.u32 	[%rd85+8], %r219;
	st.global.u32 	[%rd85+12], %r219;
	add.s32 	%r224, %r224, 8;
	add.s64 	%rd85, %rd85, 32;
	setp.eq.s32 	%p98, %r224, 0;
	@%p98 bra 	$L__BB0_8;
	bra.uni 	$L__BB0_7;
$L__BB0_8:
	setp.eq.s32 	%p99, %r6, 0;
	@%p99 bra 	$L__BB0_80;
	and.b32  	%r121, %r126, 3;
	setp.lt.u32 	%p100, %r6, 4;
	@%p100 bra 	$L__BB0_11;
	cvt.u64.u32 	%rd73, %r260;
	add.s64 	%rd74, %rd3, %rd73;
	shl.b64 	%rd75, %rd74, 2;
	add.s64 	%rd76, %rd1, %rd75;
	mov.b32 	%r220, 2143289344;
	st.global.u32 	[%rd76], %r220;
	st.global.u32 	[%rd76+4], %r220;
	st.global.u32 	[%rd76+8], %r220;
	st.global.u32 	[%rd76+12], %r220;
	add.s32 	%r260, %r260, 4;
$L__BB0_11:
	setp.eq.s32 	%p101, %r121, 0;
	@%p101 bra 	$L__BB0_80;
	setp.eq.s32 	%p102, %r121, 1;
	@%p102 bra 	$L__BB0_14;
	cvt.u64.u32 	%rd77, %r260;
	add.s64 	%rd78, %rd3, %rd77;
	shl.b64 	%rd79, %rd78, 2;
	add.s64 	%rd80, %rd1, %rd79;
	mov.b32 	%r221, 2143289344;
	st.global.u32 	[%rd80], %r221;
	st.global.u32 	[%rd80+4], %r221;
	add.s32 	%r260, %r260, 2;
$L__BB0_14:
	and.b32  	%r222, %r126, 1;
	setp.eq.b32 	%p103, %r222, 1;
	not.pred 	%p104, %p103;
	@%p104 bra 	$L__BB0_80;
	cvt.u64.u32 	%rd81, %r260;
	add.s64 	%rd82, %rd3, %rd81;
	shl.b64 	%rd83, %rd82, 2;
	add.s64 	%rd84, %rd1, %rd83;
	mov.b32 	%r223, 2143289344;
	st.global.u32 	[%rd84], %r223;
	bra.uni 	$L__BB0_80;
$L__BB0_16:
	mul.lo.s32 	%r11, %r5, 3;
	add.s32 	%r12, %r11, -3;
	add.s32 	%r133, %r128, %r5;
	add.s32 	%r13, %r133, -1;
	shl.b32 	%r14, %r5, 1;
	add.s32 	%r15, %r14, -2;
	add.s32 	%r16, %r15, %r128;
	add.s32 	%r17, %r12, %r128;
	setp.ne.s32 	%p16, %r2, 0;
	@%p16 bra 	$L__BB0_29;
	min.s32 	%r18, %r17, %r126;
	setp.lt.s32 	%p17, %r18, 1;
	@%p17 bra 	$L__BB0_29;
	and.b32  	%r19, %r18, 7;
	setp.lt.u32 	%p18, %r18, 8;
	mov.b32 	%r227, 0;
	@%p18 bra 	$L__BB0_21;
	and.b32  	%r227, %r18, 2147483640;
	neg.s32 	%r225, %r227;
	shl.b64 	%rd24, %rd3, 2;
	add.s64 	%rd25, %rd24, %rd1;
	add.s64 	%rd86, %rd25, 16;
$L__BB0_20:
	.pragma "nounroll";
	mov.b32 	%r135, 2143289344;
	st.global.u32 	[%rd86+-16], %r135;
	st.global.u32 	[%rd86+-12], %r135;
	st.global.u32 	[%rd86+-8], %r135;
	st.global.u32 	[%rd86+-4], %r135;
	st.global.u32 	[%rd86], %r135;
	st.global.u32 	[%rd86+4], %r135;
	st.global.u32 	[%rd86+8], %r135;
	st.global.u32 	[%rd86+12], %r135;
	add.s32 	%r225, %r225, 8;
	add.s64 	%rd86, %rd86, 32;
	setp.ne.s32 	%p19, %r225, 0;
	@%p19 bra 	$L__BB0_20;
$L__BB0_21:
	setp.eq.s32 	%p20, %r19, 0;
	@%p20 bra 	$L__BB0_29;
	and.b32  	%r25, %r18, 3;
	setp.lt.u32 	%p21, %r19, 4;
	@%p21 bra 	$L__BB0_24;
	cvt.u64.u32 	%rd26, %r227;
	add.s64 	%rd27, %rd3, %rd26;
	shl.b64 	%rd28, %rd27, 2;
	add.s64 	%rd29, %rd1, %rd28;
	mov.b32 	%r136, 2143289344;
	st.global.u32 	[%rd29], %r136;
	st.global.u32 	[%rd29+4], %r136;
	st.global.u32 	[%rd29+8], %r136;
	st.global.u32 	[%rd29+12], %r136;
	add.s32 	%r227, %r227, 4;
$L__BB0_24:
	setp.eq.s32 	%p22, %r25, 0;
	@%p22 bra 	$L__BB0_29;
	setp.eq.s32 	%p23, %r25, 1;
	@%p23 bra 	$L__BB0_27;
	cvt.u64.u32 	%rd30, %r227;
	add.s64 	%rd31, %rd3, %rd30;
	shl.b64 	%rd32, %rd31, 2;
	add.s64 	%rd33, %rd1, %rd32;
	mov.b32 	%r137, 2143289344;
	st.global.u32 	[%rd33], %r137;
	st.global.u32 	[%rd33+4], %r137;
	add.s32 	%r227, %r227, 2;
$L__BB0_27:
	and.b32  	%r138, %r18, 1;
	setp.eq.b32 	%p24, %r138, 1;
	not.pred 	%p25, %p24;
	@%p25 bra 	$L__BB0_29;
	cvt.u64.u32 	%rd34, %r227;
	add.s64 	%rd35, %rd3, %rd34;
	shl.b64 	%rd36, %rd35, 2;
	add.s64 	%rd37, %rd1, %rd36;
	mov.b32 	%r139, 2143289344;
	st.global.u32 	[%rd37], %r139;
$L__BB0_29:
	setp.ge.s32 	%p26, %r17, %r126;
	mov.f32 	%f657, 0f00000000;
	@%p26 bra 	$L__BB0_80;
	setp.ne.s32 	%p27, %r2, 0;
	cvt.rn.f32.u32 	%f98, %r5;
	add.f32 	%f99, %f98, 0f3F800000;
	mov.f32 	%f100, 0f40000000;
	div.rn.f32 	%f1, %f100, %f99;
	mov.f32 	%f639, 0f00000000;
	mov.b32 	%r251, 0;
	@%p27 bra 	$L__BB0_74;
	mul.wide.s32 	%rd38, %r128, 4;
	add.s64 	%rd10, %rd2, %rd38;
	ld.global.nc.f32 	%f639, [%rd10];
	min.s32 	%r30, %r13, %r17;
	setp.ge.s32 	%p28, %r128, %r30;
	@%p28 bra 	$L__BB0_44;
	sub.s32 	%r31, %r30, %r128;
	and.b32  	%r32, %r31, 15;
	sub.s32 	%r141, %r128, %r30;
	setp.gt.u32 	%p29, %r141, -16;
	mov.u32 	%r231, %r128;
	@%p29 bra 	$L__BB0_35;
	and.b32  	%r142, %r31, -16;
	neg.s32 	%r229, %r142;
	add.s64 	%rd11, %rd2, 32;
	mov.u32 	%r231, %r128;
$L__BB0_34:
	.pragma "nounroll";
	mul.wide.s32 	%rd39, %r231, 4;
	add.s64 	%rd40, %rd11, %rd39;
	ld.global.nc.f32 	%f102, [%rd40+-32];
	sub.f32 	%f103, %f102, %f639;
	fma.rn.f32 	%f104, %f1, %f103, %f639;
	ld.global.nc.f32 	%f105, [%rd40+-28];
	sub.f32 	%f106, %f105, %f104;
	fma.rn.f32 	%f107, %f1, %f106, %f104;
	ld.global.nc.f32 	%f108, [%rd40+-24];
	sub.f32 	%f109, %f108, %f107;
	fma.rn.f32 	%f110, %f1, %f109, %f107;
	ld.global.nc.f32 	%f111, [%rd40+-20];
	sub.f32 	%f112, %f111, %f110;
	fma.rn.f32 	%f113, %f1, %f112, %f110;
	ld.global.nc.f32 	%f114, [%rd40+-16];
	sub.f32 	%f115, %f114, %f113;
	fma.rn.f32 	%f116, %f1, %f115, %f113;
	ld.global.nc.f32 	%f117, [%rd40+-12];
	sub.f32 	%f118, %f117, %f116;
	fma.rn.f32 	%f119, %f1, %f118, %f116;
	ld.global.nc.f32 	%f120, [%rd40+-8];
	sub.f32 	%f121, %f120, %f119;
	fma.rn.f32 	%f122, %f1, %f121, %f119;
	ld.global.nc.f32 	%f123, [%rd40+-4];
	sub.f32 	%f124, %f123, %f122;
	fma.rn.f32 	%f125, %f1, %f124, %f122;
	ld.global.nc.f32 	%f126, [%rd40];
	sub.f32 	%f127, %f126, %f125;
	fma.rn.f32 	%f128, %f1, %f127, %f125;
	ld.global.nc.f32 	%f129, [%rd40+4];
	sub.f32 	%f130, %f129, %f128;
	fma.rn.f32 	%f131, %f1, %f130, %f128;
	ld.global.nc.f32 	%f132, [%rd40+8];
	sub.f32 	%f133, %f132, %f131;
	fma.rn.f32 	%f134, %f1, %f133, %f131;
	ld.global.nc.f32 	%f135, [%rd40+12];
	sub.f32 	%f136, %f135, %f134;
	fma.rn.f32 	%f137, %f1, %f136, %f134;
	ld.global.nc.f32 	%f138, [%rd40+16];
	sub.f32 	%f139, %f138, %f137;
	fma.rn.f32 	%f140, %f1, %f139, %f137;
	ld.global.nc.f32 	%f141, [%rd40+20];
	sub.f32 	%f142, %f141, %f140;
	fma.rn.f32 	%f143, %f1, %f142, %f140;
	ld.global.nc.f32 	%f144, [%rd40+24];
	sub.f32 	%f145, %f144, %f143;
	fma.rn.f32 	%f146, %f1, %f145, %f143;
	ld.global.nc.f32 	%f147, [%rd40+28];
	sub.f32 	%f148, %f147, %f146;
	fma.rn.f32 	%f639, %f1, %f148, %f146;
	add.s32 	%r231, %r231, 16;
	add.s32 	%r229, %r229, 16;
	setp.ne.s32 	%p30, %r229, 0;
	@%p30 bra 	$L__BB0_34;
$L__BB0_35:
	setp.eq.s32 	%p31, %r32, 0;
	@%p31 bra 	$L__BB0_44;
	and.b32  	%r39, %r31, 7;
	setp.lt.u32 	%p32, %r32, 8;
	@%p32 bra 	$L__BB0_38;
	mul.wide.s32 	%rd41, %r231, 4;
	add.s64 	%rd42, %rd2, %rd41;
	ld.global.nc.f32 	%f150, [%rd42];
	sub.f32 	%f151, %f150, %f639;
	fma.rn.f32 	%f152, %f1, %f151, %f639;
	ld.global.nc.f32 	%f153, [%rd42+4];
	sub.f32 	%f154, %f153, %f152;
	fma.rn.f32 	%f155, %f1, %f154, %f152;
	ld.global.nc.f32 	%f156, [%rd42+8];
	sub.f32 	%f157, %f156, %f155;
	fma.rn.f32 	%f158, %f1, %f157, %f155;
	ld.global.nc.f32 	%f159, [%rd42+12];
	sub.f32 	%f160, %f159, %f158;
	fma.rn.f32 	%f161, %f1, %f160, %f158;
	ld.global.nc.f32 	%f162, [%rd42+16];
	sub.f32 	%f163, %f162, %f161;
	fma.rn.f32 	%f164, %f1, %f163, %f161;
	ld.global.nc.f32 	%f165, [%rd42+20];
	sub.f32 	%f166, %f165, %f164;
	fma.rn.f32 	%f167, %f1, %f166, %f164;
	ld.global.nc.f32 	%f168, [%rd42+24];
	sub.f32 	%f169, %f168, %f167;
	fma.rn.f32 	%f170, %f1, %f169, %f167;
	ld.global.nc.f32 	%f171, [%rd42+28];
	sub.f32 	%f172, %f171, %f170;
	fma.rn.f32 	%f639, %f1, %f172, %f170;
	add.s32 	%r231, %r231, 8;
$L__BB0_38:
	setp.eq.s32 	%p33, %r39, 0;
	@%p33 bra 	$L__BB0_44;
	and.b32  	%r42, %r31, 3;
	setp.lt.u32 	%p34, %r39, 4;
	@%p34 bra 	$L__BB0_41;
	mul.wide.s32 	%rd43, %r231, 4;
	add.s64 	%rd44, %rd2, %rd43;
	ld.global.nc.f32 	%f174, [%rd44];
	sub.f32 	%f175, %f174, %f639;
	fma.rn.f32 	%f176, %f1, %f175, %f639;
	ld.global.nc.f32 	%f177, [%rd44+4];
	sub.f32 	%f178, %f177, %f176;
	fma.rn.f32 	%f179, %f1, %f178, %f176;
	ld.global.nc.f32 	%f180, [%rd44+8];
	sub.f32 	%f181, %f180, %f179;
	fma.rn.f32 	%f182, %f1, %f181, %f179;
	ld.global.nc.f32 	%f183, [%rd44+12];
	sub.f32 	%f184, %f183, %f182;
	fma.rn.f32 	%f639, %f1, %f184, %f182;
	add.s32 	%r231, %r231, 4;
$L__BB0_41:
	setp.eq.s32 	%p35, %r42, 0;
	@%p35 bra 	$L__BB0_44;
	neg.s32 	%r234, %r42;
$L__BB0_43:
	.pragma "nounroll";
	mul.wide.s32 	%rd45, %r231, 4;
	add.s64 	%rd46, %rd2, %rd45;
	ld.global.nc.f32 	%f185, [%rd46];
	sub.f32 	%f186, %f185, %f639;
	fma.rn.f32 	%f639, %f1, %f186, %f639;
	add.s32 	%r231, %r231, 1;
	add.s32 	%r234, %r234, 1;
	setp.ne.s32 	%p36, %r234, 0;
	@%p36 bra 	$L__BB0_43;
$L__BB0_44:
	setp.gt.s32 	%p37, %r5, %r12;
	@%p37 bra 	$L__BB0_74;
	mul.wide.s32 	%rd47, %r13, 4;
	add.s64 	%rd48, %rd2, %rd47;
	ld.global.nc.f32 	%f188, [%rd48];
	sub.f32 	%f189, %f188, %f639;
	fma.rn.f32 	%f639, %f1, %f189, %f639;
	sub.f32 	%f190, %f639, %f639;
	fma.rn.f32 	%f657, %f1, %f190, %f639;
	min.s32 	%r50, %r16, %r17;
	add.s32 	%r238, %r128, %r5;
	setp.le.s32 	%p38, %r50, %r238;
	@%p38 bra 	$L__BB0_58;
	sub.s32 	%r52, %r50, %r238;
	and.b32  	%r53, %r52, 15;
	sub.s32 	%r144, %r5, %r50;
	add.s32 	%r145, %r144, %r128;
	setp.gt.u32 	%p39, %r145, -16;
	@%p39 bra 	$L__BB0_49;
	and.b32  	%r146, %r52, -16;
	neg.s32 	%r236, %r146;
	add.s64 	%rd12, %rd2, 32;
$L__BB0_48:
	.pragma "nounroll";
	mul.wide.s32 	%rd49, %r238, 4;
	add.s64 	%rd50, %rd12, %rd49;
	ld.global.nc.f32 	%f192, [%rd50+-32];
	sub.f32 	%f193, %f192, %f639;
	fma.rn.f32 	%f194, %f1, %f193, %f639;
	sub.f32 	%f195, %f194, %f657;
	fma.rn.f32 	%f196, %f1, %f195, %f657;
	ld.global.nc.f32 	%f197, [%rd50+-28];
	sub.f32 	%f198, %f197, %f194;
	fma.rn.f32 	%f199, %f1, %f198, %f194;
	sub.f32 	%f200, %f199, %f196;
	fma.rn.f32 	%f201, %f1, %f200, %f196;
	ld.global.nc.f32 	%f202, [%rd50+-24];
	sub.f32 	%f203, %f202, %f199;
	fma.rn.f32 	%f204, %f1, %f203, %f199;
	sub.f32 	%f205, %f204, %f201;
	fma.rn.f32 	%f206, %f1, %f205, %f201;
	ld.global.nc.f32 	%f207, [%rd50+-20];
	sub.f32 	%f208, %f207, %f204;
	fma.rn.f32 	%f209, %f1, %f208, %f204;
	sub.f32 	%f210, %f209, %f206;
	fma.rn.f32 	%f211, %f1, %f210, %f206;
	ld.global.nc.f32 	%f212, [%rd50+-16];
	sub.f32 	%f213, %f212, %f209;
	fma.rn.f32 	%f214, %f1, %f213, %f209;
	sub.f32 	%f215, %f214, %f211;
	fma.rn.f32 	%f216, %f1, %f215, %f211;
	ld.global.nc.f32 	%f217, [%rd50+-12];
	sub.f32 	%f218, %f217, %f214;
	fma.rn.f32 	%f219, %f1, %f218, %f214;
	sub.f32 	%f220, %f219, %f216;
	fma.rn.f32 	%f221, %f1, %f220, %f216;
	ld.global.nc.f32 	%f222, [%rd50+-8];
	sub.f32 	%f223, %f222, %f219;
	fma.rn.f32 	%f224, %f1, %f223, %f219;
	sub.f32 	%f225, %f224, %f221;
	fma.rn.f32 	%f226, %f1, %f225, %f221;
	ld.global.nc.f32 	%f227, [%rd50+-4];
	sub.f32 	%f228, %f227, %f224;
	fma.rn.f32 	%f229, %f1, %f228, %f224;
	sub.f32 	%f230, %f229, %f226;
	fma.rn.f32 	%f231, %f1, %f230, %f226;
	ld.global.nc.f32 	%f232, [%rd50];
	sub.f32 	%f233, %f232, %f229;
	fma.rn.f32 	%f234, %f1, %f233, %f229;
	sub.f32 	%f235, %f234, %f231;
	fma.rn.f32 	%f236, %f1, %f235, %f231;
	ld.global.nc.f32 	%f237, [%rd50+4];
	sub.f32 	%f238, %f237, %f234;
	fma.rn.f32 	%f239, %f1, %f238, %f234;
	sub.f32 	%f240, %f239, %f236;
	fma.rn.f32 	%f241, %f1, %f240, %f236;
	ld.global.nc.f32 	%f242, [%rd50+8];
	sub.f32 	%f243, %f242, %f239;
	fma.rn.f32 	%f244, %f1, %f243, %f239;
	sub.f32 	%f245, %f244, %f241;
	fma.rn.f32 	%f246, %f1, %f245, %f241;
	ld.global.nc.f32 	%f247, [%rd50+12];
	sub.f32 	%f248, %f247, %f244;
	fma.rn.f32 	%f249, %f1, %f248, %f244;
	sub.f32 	%f250, %f249, %f246;
	fma.rn.f32 	%f251, %f1, %f250, %f246;
	ld.global.nc.f32 	%f252, [%rd50+16];
	sub.f32 	%f253, %f252, %f249;
	fma.rn.f32 	%f254, %f1, %f253, %f249;
	sub.f32 	%f255, %f254, %f251;
	fma.rn.f32 	%f256, %f1, %f255, %f251;
	ld.global.nc.f32 	%f257, [%rd50+20];
	sub.f32 	%f258, %f257, %f254;
	fma.rn.f32 	%f259, %f1, %f258, %f254;
	sub.f32 	%f260, %f259, %f256;
	fma.rn.f32 	%f261, %f1, %f260, %f256;
	ld.global.nc.f32 	%f262, [%rd50+24];
	sub.f32 	%f263, %f262, %f259;
	fma.rn.f32 	%f264, %f1, %f263, %f259;
	sub.f32 	%f265, %f264, %f261;
	fma.rn.f32 	%f266, %f1, %f265, %f261;
	ld.global.nc.f32 	%f267, [%rd50+28];
	sub.f32 	%f268, %f267, %f264;
	fma.rn.f32 	%f639, %f1, %f268, %f264;
	sub.f32 	%f269, %f639, %f266;
	fma.rn.f32 	%f657, %f1, %f269, %f266;
	add.s32 	%r238, %r238, 16;
	add.s32 	%r236, %r236, 16;
	setp.ne.s32 	%p40, %r236, 0;
	@%p40 bra 	$L__BB0_48;
$L__BB0_49:
	setp.eq.s32 	%p41, %r53, 0;
	@%p41 bra 	$L__BB0_58;
	and.b32  	%r60, %r52, 7;
	setp.lt.u32 	%p42, %r53, 8;
	@%p42 bra 	$L__BB0_52;
	mul.wide.s32 	%rd51, %r238, 4;
	add.s64 	%rd52, %rd2, %rd51;
	ld.global.nc.f32 	%f271, [%rd52];
	sub.f32 	%f272, %f271, %f639;
	fma.rn.f32 	%f273, %f1, %f272, %f639;
	sub.f32 	%f274, %f273, %f657;
	fma.rn.f32 	%f275, %f1, %f274, %f657;
	ld.global.nc.f32 	%f276, [%rd52+4];
	sub.f32 	%f277, %f276, %f273;
	fma.rn.f32 	%f278, %f1, %f277, %f273;
	sub.f32 	%f279, %f278, %f275;
	fma.rn.f32 	%f280, %f1, %f279, %f275;
	ld.global.nc.f32 	%f281, [%rd52+8];
	sub.f32 	%f282, %f281, %f278;
	fma.rn.f32 	%f283, %f1, %f282, %f278;
	sub.f32 	%f284, %f283, %f280;
	fma.rn.f32 	%f285, %f1, %f284, %f280;
	ld.global.nc.f32 	%f286, [%rd52+12];
	sub.f32 	%f287, %f286, %f283;
	fma.rn.f32 	%f288, %f1, %f287, %f283;
	sub.f32 	%f289, %f288, %f285;
	fma.rn.f32 	%f290, %f1, %f289, %f285;
	ld.global.nc.f32 	%f291, [%rd52+16];
	sub.f32 	%f292, %f291, %f288;
	fma.rn.f32 	%f293, %f1, %f292, %f288;
	sub.f32 	%f294, %f293, %f290;
	fma.rn.f32 	%f295, %f1, %f294, %f290;
	ld.global.nc.f32 	%f296, [%rd52+20];
	sub.f32 	%f297, %f296, %f293;
	fma.rn.f32 	%f298, %f1, %f297, %f293;
	sub.f32 	%f299, %f298, %f295;
	fma.rn.f32 	%f300, %f1, %f299, %f295;
	ld.global.nc.f32 	%f301, [%rd52+24];
	sub.f32 	%f302, %f301, %f298;
	fma.rn.f32 	%f303, %f1, %f302, %f298;
	sub.f32 	%f304, %f303, %f300;
	fma.rn.f32 	%f305, %f1, %f304, %f300;
	ld.global.nc.f32 	%f306, [%rd52+28];
	sub.f32 	%f307, %f306, %f303;
	fma.rn.f32 	%f639, %f1, %f307, %f303;
	sub.f32 	%f308, %f639, %f305;
	fma.rn.f32 	%f657, %f1, %f308, %f305;
	add.s32 	%r238, %r238, 8;
$L__BB0_52:
	setp.eq.s32 	%p43, %r60, 0;
	@%p43 bra 	$L__BB0_58;
	and.b32  	%r63, %r52, 3;
	setp.lt.u32 	%p44, %r60, 4;
	@%p44 bra 	$L__BB0_55;
	mul.wide.s32 	%rd53, %r238, 4;
	add.s64 	%rd54, %rd2, %rd53;
	ld.global.nc.f32 	%f310, [%rd54];
	sub.f32 	%f311, %f310, %f639;
	fma.rn.f32 	%f312, %f1, %f311, %f639;
	sub.f32 	%f313, %f312, %f657;
	fma.rn.f32 	%f314, %f1, %f313, %f657;
	ld.global.nc.f32 	%f315, [%rd54+4];
	sub.f32 	%f316, %f315, %f312;
	fma.rn.f32 	%f317, %f1, %f316, %f312;
	sub.f32 	%f318, %f317, %f314;
	fma.rn.f32 	%f319, %f1, %f318, %f314;
	ld.global.nc.f32 	%f320, [%rd54+8];
	sub.f32 	%f321, %f320, %f317;
	fma.rn.f32 	%f322, %f1, %f321, %f317;
	sub.f32 	%f323, %f322, %f319;
	fma.rn.f32 	%f324, %f1, %f323, %f319;
	ld.global.nc.f32 	%f325, [%rd54+12];
	sub.f32 	%f326, %f325, %f322;
	fma.rn.f32 	%f639, %f1, %f326, %f322;
	sub.f32 	%f327, %f639, %f324;
	fma.rn.f32 	%f657, %f1, %f327, %f324;
	add.s32 	%r238, %r238, 4;
$L__BB0_55:
	setp.eq.s32 	%p45, %r63, 0;
	@%p45 bra 	$L__BB0_58;
	neg.s32 	%r241, %r63;
$L__BB0_57:
	.pragma "nounroll";
	mul.wide.s32 	%rd55, %r238, 4;
	add.s64 	%rd56, %rd2, %rd55;
	ld.global.nc.f32 	%f328, [%rd56];
	sub.f32 	%f329, %f328, %f639;
	fma.rn.f32 	%f639, %f1, %f329, %f639;
	sub.f32 	%f330, %f639, %f657;
	fma.rn.f32 	%f657, %f1, %f330, %f657;
	add.s32 	%r238, %r238, 1;
	add.s32 	%r241, %r241, 1;
	setp.ne.s32 	%p46, %r241, 0;
	@%p46 bra 	$L__BB0_57;
$L__BB0_58:
	setp.ge.s32 	%p47, %r15, %r12;
	@%p47 bra 	$L__BB0_74;
	mul.wide.s32 	%rd57, %r15, 4;
	add.s64 	%rd58, %rd10, %rd57;
	ld.global.nc.f32 	%f331, [%rd58];
	sub.f32 	%f332, %f331, %f639;
	fma.rn.f32 	%f639, %f1, %f332, %f639;
	sub.f32 	%f333, %f639, %f657;
	fma.rn.f32 	%f657, %f1, %f333, %f657;
	sub.f32 	%f334, %f657, %f657;
	fma.rn.f32 	%f684, %f1, %f334, %f657;
	add.s32 	%r247, %r16, 1;
	setp.ge.s32 	%p48, %r247, %r17;
	@%p48 bra 	$L__BB0_73;
	sub.s32 	%r72, %r15, %r5;
	sub.s32 	%r148, %r12, %r14;
	and.b32  	%r73, %r72, 15;
	setp.lt.u32 	%p49, %r148, 15;
	@%p49 bra 	$L__BB0_64;
	add.s32 	%r244, %r128, %r14;
	and.b32  	%r149, %r72, -16;
	neg.s32 	%r243, %r149;
	add.s64 	%rd13, %rd2, 32;
$L__BB0_62:
	.pragma "nounroll";
	mul.wide.s32 	%rd59, %r247, 4;
	add.s64 	%rd60, %rd13, %rd59;
	ld.global.nc.f32 	%f336, [%rd60+-32];
	sub.f32 	%f337, %f336, %f639;
	fma.rn.f32 	%f338, %f1, %f337, %f639;
	sub.f32 	%f339, %f338, %f657;
	fma.rn.f32 	%f340, %f1, %f339, %f657;
	sub.f32 	%f341, %f340, %f684;
	fma.rn.f32 	%f342, %f1, %f341, %f684;
	ld.global.nc.f32 	%f343, [%rd60+-28];
	sub.f32 	%f344, %f343, %f338;
	fma.rn.f32 	%f345, %f1, %f344, %f338;
	sub.f32 	%f346, %f345, %f340;
	fma.rn.f32 	%f347, %f1, %f346, %f340;
	sub.f32 	%f348, %f347, %f342;
	fma.rn.f32 	%f349, %f1, %f348, %f342;
	ld.global.nc.f32 	%f350, [%rd60+-24];
	sub.f32 	%f351, %f350, %f345;
	fma.rn.f32 	%f352, %f1, %f351, %f345;
	sub.f32 	%f353, %f352, %f347;
	fma.rn.f32 	%f354, %f1, %f353, %f347;
	sub.f32 	%f355, %f354, %f349;
	fma.rn.f32 	%f356, %f1, %f355, %f349;
	ld.global.nc.f32 	%f357, [%rd60+-20];
	sub.f32 	%f358, %f357, %f352;
	fma.rn.f32 	%f359, %f1, %f358, %f352;
	sub.f32 	%f360, %f359, %f354;
	fma.rn.f32 	%f361, %f1, %f360, %f354;
	sub.f32 	%f362, %f361, %f356;
	fma.rn.f32 	%f363, %f1, %f362, %f356;
	ld.global.nc.f32 	%f364, [%rd60+-16];
	sub.f32 	%f365, %f364, %f359;
	fma.rn.f32 	%f366, %f1, %f365, %f359;
	sub.f32 	%f367, %f366, %f361;
	fma.rn.f32 	%f368, %f1, %f367, %f361;
	sub.f32 	%f369, %f368, %f363;
	fma.rn.f32 	%f370, %f1, %f369, %f363;
	ld.global.nc.f32 	%f371, [%rd60+-12];
	sub.f32 	%f372, %f371, %f366;
	fma.rn.f32 	%f373, %f1, %f372, %f366;
	sub.f32 	%f374, %f373, %f368;
	fma.rn.f32 	%f375, %f1, %f374, %f368;
	sub.f32 	%f376, %f375, %f370;
	fma.rn.f32 	%f377, %f1, %f376, %f370;
	ld.global.nc.f32 	%f378, [%rd60+-8];
	sub.f32 	%f379, %f378, %f373;
	fma.rn.f32 	%f380, %f1, %f379, %f373;
	sub.f32 	%f381, %f380, %f375;
	fma.rn.f32 	%f382, %f1, %f381, %f375;
	sub.f32 	%f383, %f382, %f377;
	fma.rn.f32 	%f384, %f1, %f383, %f377;
	ld.global.nc.f32 	%f385, [%rd60+-4];
	sub.f32 	%f386, %f385, %f380;
	fma.rn.f32 	%f387, %f1, %f386, %f380;
	sub.f32 	%f388, %f387, %f382;
	fma.rn.f32 	%f389, %f1, %f388, %f382;
	sub.f32 	%f390, %f389, %f384;
	fma.rn.f32 	%f391, %f1, %f390, %f384;
	ld.global.nc.f32 	%f392, [%rd60];
	sub.f32 	%f393, %f392, %f387;
	fma.rn.f32 	%f394, %f1, %f393, %f387;
	sub.f32 	%f395, %f394, %f389;
	fma.rn.f32 	%f396, %f1, %f395, %f389;
	sub.f32 	%f397, %f396, %f391;
	fma.rn.f32 	%f398, %f1, %f397, %f391;
	ld.global.nc.f32 	%f399, [%rd60+4];
	sub.f32 	%f400, %f399, %f394;
	fma.rn.f32 	%f401, %f1, %f400, %f394;
	sub.f32 	%f402, %f401, %f396;
	fma.rn.f32 	%f403, %f1, %f402, %f396;
	sub.f32 	%f404, %f403, %f398;
	fma.rn.f32 	%f405, %f1, %f404, %f398;
	ld.global.nc.f32 	%f406, [%rd60+8];
	sub.f32 	%f407, %f406, %f401;
	fma.rn.f32 	%f408, %f1, %f407, %f401;
	sub.f32 	%f409, %f408, %f403;
	fma.rn.f32 	%f410, %f1, %f409, %f403;
	sub.f32 	%f411, %f410, %f405;
	fma.rn.f32 	%f412, %f1, %f411, %f405;
	ld.global.nc.f32 	%f413, [%rd60+12];
	sub.f32 	%f414, %f413, %f408;
	fma.rn.f32 	%f415, %f1, %f414, %f408;
	sub.f32 	%f416, %f415, %f410;
	fma.rn.f32 	%f417, %f1, %f416, %f410;
	sub.f32 	%f418, %f417, %f412;
	fma.rn.f32 	%f419, %f1, %f418, %f412;
	ld.global.nc.f32 	%f420, [%rd60+16];
	sub.f32 	%f421, %f420, %f415;
	fma.rn.f32 	%f422, %f1, %f421, %f415;
	sub.f32 	%f423, %f422, %f417;
	fma.rn.f32 	%f424, %f1, %f423, %f417;
	sub.f32 	%f425, %f424, %f419;
	fma.rn.f32 	%f426, %f1, %f425, %f419;
	ld.global.nc.f32 	%f427, [%rd60+20];
	sub.f32 	%f428, %f427, %f422;
	fma.rn.f32 	%f429, %f1, %f428, %f422;
	sub.f32 	%f430, %f429, %f424;
	fma.rn.f32 	%f431, %f1, %f430, %f424;
	sub.f32 	%f432, %f431, %f426;
	fma.rn.f32 	%f433, %f1, %f432, %f426;
	ld.global.nc.f32 	%f434, [%rd60+24];
	sub.f32 	%f435, %f434, %f429;
	fma.rn.f32 	%f436, %f1, %f435, %f429;
	sub.f32 	%f437, %f436, %f431;
	fma.rn.f32 	%f438, %f1, %f437, %f431;
	sub.f32 	%f439, %f438, %f433;
	fma.rn.f32 	%f440, %f1, %f439, %f433;
	ld.global.nc.f32 	%f441, [%rd60+28];
	sub.f32 	%f442, %f441, %f436;
	fma.rn.f32 	%f639, %f1, %f442, %f436;
	sub.f32 	%f443, %f639, %f438;
	fma.rn.f32 	%f657, %f1, %f443, %f438;
	sub.f32 	%f444, %f657, %f440;
	fma.rn.f32 	%f684, %f1, %f444, %f440;
	add.s32 	%r247, %r247, 16;
	add.s32 	%r244, %r244, 16;
	add.s32 	%r243, %r243, 16;
	setp.ne.s32 	%p50, %r243, 0;
	@%p50 bra 	$L__BB0_62;
	add.s32 	%r247, %r244, -1;
$L__BB0_64:
	setp.eq.s32 	%p51, %r73, 0;
	@%p51 bra 	$L__BB0_73;
	and.b32  	%r84, %r72, 7;
	setp.lt.u32 	%p52, %r73, 8;
	@%p52 bra 	$L__BB0_67;
	mul.wide.s32 	%rd61, %r247, 4;
	add.s64 	%rd62, %rd2, %rd61;
	ld.global.nc.f32 	%f446, [%rd62];
	sub.f32 	%f447, %f446, %f639;
	fma.rn.f32 	%f448, %f1, %f447, %f639;
	sub.f32 	%f449, %f448, %f657;
	fma.rn.f32 	%f450, %f1, %f449, %f657;
	sub.f32 	%f451, %f450, %f684;
	fma.rn.f32 	%f452, %f1, %f451, %f684;
	ld.global.nc.f32 	%f453, [%rd62+4];
	sub.f32 	%f454, %f453, %f448;
	fma.rn.f32 	%f455, %f1, %f454, %f448;
	sub.f32 	%f456, %f455, %f450;
	fma.rn.f32 	%f457, %f1, %f456, %f450;
	sub.f32 	%f458, %f457, %f452;
	fma.rn.f32 	%f459, %f1, %f458, %f452;
	ld.global.nc.f32 	%f460, [%rd62+8];
	sub.f32 	%f461, %f460, %f455;
	fma.rn.f32 	%f462, %f1, %f461, %f455;
	sub.f32 	%f463, %f462, %f457;
	fma.rn.f32 	%f464, %f1, %f463, %f457;
	sub.f32 	%f465, %f464, %f459;
	fma.rn.f32 	%f466, %f1, %f465, %f459;
	ld.global.nc.f32 	%f467, [%rd62+12];
	sub.f32 	%f468, %f467, %f462;
	fma.rn.f32 	%f469, %f1, %f468, %f462;
	sub.f32 	%f470, %f469, %f464;
	fma.rn.f32 	%f471, %f1, %f470, %f464;
	sub.f32 	%f472, %f471, %f466;
	fma.rn.f32 	%f473, %f1, %f472, %f466;
	ld.global.nc.f32 	%f474, [%rd62+16];
	sub.f32 	%f475, %f474, %f469;
	fma.rn.f32 	%f476, %f1, %f475, %f469;
	sub.f32 	%f477, %f476, %f471;
	fma.rn.f32 	%f478, %f1, %f477, %f471;
	sub.f32 	%f479, %f478, %f473;
	fma.rn.f32 	%f480, %f1, %f479, %f473;
	ld.global.nc.f32 	%f481, [%rd62+20];
	sub.f32 	%f482, %f481, %f476;
	fma.rn.f32 	%f483, %f1, %f482, %f476;
	sub.f32 	%f484, %f483, %f478;
	fma.rn.f32 	%f485, %f1, %f484, %f478;
	sub.f32 	%f486, %f485, %f480;
	fma.rn.f32 	%f487, %f1, %f486, %f480;
	ld.global.nc.f32 	%f488, [%rd62+24];
	sub.f32 	%f489, %f488, %f483;
	fma.rn.f32 	%f490, %f1, %f489, %f483;
	sub.f32 	%f491, %f490, %f485;
	fma.rn.f32 	%f492, %f1, %f491, %f485;
	sub.f32 	%f493, %f492, %f487;
	fma.rn.f32 	%f494, %f1, %f493, %f487;
	ld.global.nc.f32 	%f495, [%rd62+28];
	sub.f32 	%f496, %f495, %f490;
	fma.rn.f32 	%f639, %f1, %f496, %f490;
	sub.f32 	%f497, %f639, %f492;
	fma.rn.f32 	%f657, %f1, %f497, %f492;
	sub.f32 	%f498, %f657, %f494;
	fma.rn.f32 	%f684, %f1, %f498, %f494;
	add.s32 	%r247, %r247, 8;
$L__BB0_67:
	setp.eq.s32 	%p53, %r84, 0;
	@%p53 bra 	$L__BB0_73;
	and.b32  	%r87, %r72, 3;
	setp.lt.u32 	%p54, %r84, 4;
	@%p54 bra 	$L__BB0_70;
	mul.wide.s32 	%rd63, %r247, 4;
	add.s64 	%rd64, %rd2, %rd63;
	ld.global.nc.f32 	%f500, [%rd64];
	sub.f32 	%f501, %f500, %f639;
	fma.rn.f32 	%f502, %f1, %f501, %f639;
	sub.f32 	%f503, %f502, %f657;
	fma.rn.f32 	%f504, %f1, %f503, %f657;
	sub.f32 	%f505, %f504, %f684;
	fma.rn.f32 	%f506, %f1, %f505, %f684;
	ld.global.nc.f32 	%f507, [%rd64+4];
	sub.f32 	%f508, %f507, %f502;
	fma.rn.f32 	%f509, %f1, %f508, %f502;
	sub.f32 	%f510, %f509, %f504;
	fma.rn.f32 	%f511, %f1, %f510, %f504;
	sub.f32 	%f512, %f511, %f506;
	fma.rn.f32 	%f513, %f1, %f512, %f506;
	ld.global.nc.f32 	%f514, [%rd64+8];
	sub.f32 	%f515, %f514, %f509;
	fma.rn.f32 	%f516, %f1, %f515, %f509;
	sub.f32 	%f517, %f516, %f511;
	fma.rn.f32 	%f518, %f1, %f517, %f511;
	sub.f32 	%f519, %f518, %f513;
	fma.rn.f32 	%f520, %f1, %f519, %f513;
	ld.global.nc.f32 	%f521, [%rd64+12];
	sub.f32 	%f522, %f521, %f516;
	fma.rn.f32 	%f639, %f1, %f522, %f516;
	sub.f32 	%f523, %f639, %f518;
	fma.rn.f32 	%f657, %f1, %f523, %f518;
	sub.f32 	%f524, %f657, %f520;
	fma.rn.f32 	%f684, %f1, %f524, %f520;
	add.s32 	%r247, %r247, 4;
$L__BB0_70:
	setp.eq.s32 	%p55, %r87, 0;
	@%p55 bra 	$L__BB0_73;
	neg.s32 	%r249, %r87;
$L__BB0_72:
	.pragma "nounroll";
	mul.wide.s32 	%rd65, %r247, 4;
	add.s64 	%rd66, %rd2, %rd65;
	ld.global.nc.f32 	%f525, [%rd66];
	sub.f32 	%f526, %f525, %f639;
	fma.rn.f32 	%f639, %f1, %f526, %f639;
	sub.f32 	%f527, %f639, %f657;
	fma.rn.f32 	%f657, %f1, %f527, %f657;
	sub.f32 	%f528, %f657, %f684;
	fma.rn.f32 	%f684, %f1, %f528, %f684;
	add.s32 	%r247, %r247, 1;
	add.s32 	%r249, %r249, 1;
	setp.ne.s32 	%p56, %r249, 0;
	@%p56 bra 	$L__BB0_72;
$L__BB0_73:
	mov.b32 	%r251, %f684;
$L__BB0_74:
	mov.b32 	%r150, %f639;
	shfl.sync.idx.b32	%r258|%p1, %r150, 0, 31, -1;
	mov.b32 	%r151, %f657;
	shfl.sync.idx.b32	%r257|%p2, %r151, 0, 31, -1;
	shfl.sync.idx.b32	%r256|%p3, %r251, 0, 31, -1;
	add.s32 	%r255, %r128, %r11;
	sub.s32 	%r152, %r126, %r128;
	sub.s32 	%r254, %r152, %r11;
	add.s32 	%r252, %r255, %r2;
	add.s32 	%r253, %r252, -3;
	mov.f32 	%f529, 0f3F800000;
	sub.f32 	%f88, %f529, %f1;
$L__BB0_75:
	cvt.s64.s32 	%rd67, %r253;
	add.s64 	%rd68, %rd3, %rd67;
	shl.b64 	%rd69, %rd68, 2;
	add.s64 	%rd14, %rd1, %rd69;
	mul.wide.s32 	%rd70, %r253, 4;
	add.s64 	%rd15, %rd2, %rd70;
	mov.b32 	%f89, %r258;
	mov.b32 	%f90, %r257;
	add.s32 	%r112, %r252, -3;
	setp.ge.s32 	%p57, %r112, %r126;
	mov.f32 	%f688, 0f00000000;
	mov.f32 	%f687, 0f3F800000;
	@%p57 bra 	$L__BB0_77;
	ld.global.nc.f32 	%f532, [%rd15];
	mul.f32 	%f688, %f1, %f532;
	mov.f32 	%f687, %f88;
$L__BB0_77:
	setp.ge.s32 	%p58, %r112, %r126;
	setp.lt.s32 	%p59, %r112, %r126;
	setp.lt.u32 	%p60, %r2, 16;
	setp.lt.u32 	%p61, %r2, 8;
	setp.lt.u32 	%p62, %r2, 4;
	setp.lt.u32 	%p63, %r2, 2;
	setp.eq.s32 	%p64, %r2, 0;
	mov.b32 	%r153, %f687;
	shfl.sync.up.b32	%r154|%p65, %r153, 1, 0, -1;
	mov.b32 	%r155, %f688;
	shfl.sync.up.b32	%r156|%p66, %r155, 1, 0, -1;
	mov.b32 	%f533, %r156;
	mov.b32 	%f534, %r154;
	mul.f32 	%f535, %f687, %f534;
	fma.rn.f32 	%f536, %f687, %f533, %f688;
	selp.f32 	%f537, %f687, %f535, %p64;
	selp.f32 	%f538, %f688, %f536, %p64;
	mov.b32 	%r157, %f537;
	shfl.sync.up.b32	%r158|%p67, %r157, 2, 0, -1;
	mov.b32 	%r159, %f538;
	shfl.sync.up.b32	%r160|%p68, %r159, 2, 0, -1;
	mov.b32 	%f539, %r160;
	mov.b32 	%f540, %r158;
	mul.f32 	%f541, %f537, %f540;
	fma.rn.f32 	%f542, %f537, %f539, %f538;
	selp.f32 	%f543, %f537, %f541, %p63;
	selp.f32 	%f544, %f538, %f542, %p63;
	mov.b32 	%r161, %f543;
	shfl.sync.up.b32	%r162|%p69, %r161, 4, 0, -1;
	mov.b32 	%r163, %f544;
	shfl.sync.up.b32	%r164|%p70, %r163, 4, 0, -1;
	mov.b32 	%f545, %r164;
	mov.b32 	%f546, %r162;
	mul.f32 	%f547, %f543, %f546;
	fma.rn.f32 	%f548, %f543, %f545, %f544;
	selp.f32 	%f549, %f543, %f547, %p62;
	selp.f32 	%f550, %f544, %f548, %p62;
	mov.b32 	%r165, %f549;
	shfl.sync.up.b32	%r166|%p71, %r165, 8, 0, -1;
	mov.b32 	%r167, %f550;
	shfl.sync.up.b32	%r168|%p72, %r167, 8, 0, -1;
	mov.b32 	%f551, %r168;
	mov.b32 	%f552, %r166;
	mul.f32 	%f553, %f549, %f552;
	fma.rn.f32 	%f554, %f549, %f551, %f550;
	selp.f32 	%f555, %f549, %f553, %p61;
	selp.f32 	%f556, %f550, %f554, %p61;
	mov.b32 	%r169, %f555;
	shfl.sync.up.b32	%r170|%p73, %r169, 16, 0, -1;
	mov.b32 	%r171, %f556;
	shfl.sync.up.b32	%r172|%p74, %r171, 16, 0, -1;
	mov.b32 	%f557, %r172;
	mov.b32 	%f558, %r170;
	mul.f32 	%f559, %f555, %f558;
	fma.rn.f32 	%f560, %f555, %f557, %f556;
	selp.f32 	%f561, %f555, %f559, %p60;
	selp.f32 	%f562, %f556, %f560, %p60;
	fma.rn.f32 	%f94, %f561, %f89, %f562;
	mul.f32 	%f563, %f1, %f94;
	selp.f32 	%f564, %f563, 0f00000000, %p59;
	shfl.sync.up.b32	%r173|%p75, %r153, 1, 0, -1;
	mov.b32 	%r174, %f564;
	shfl.sync.up.b32	%r175|%p76, %r174, 1, 0, -1;
	mov.b32 	%f565, %r175;
	mov.b32 	%f566, %r173;
	fma.rn.f32 	%f567, %f687, %f565, %f564;
	selp.f32 	%f568, 0f3F800000, %f566, %p64;
	mul.f32 	%f569, %f687, %f568;
	selp.f32 	%f570, %f564, %f567, %p64;
	mov.b32 	%r176, %f569;
	shfl.sync.up.b32	%r177|%p77, %r176, 2, 0, -1;
	mov.b32 	%r178, %f570;
	shfl.sync.up.b32	%r179|%p78, %r178, 2, 0, -1;
	mov.b32 	%f571, %r179;
	mov.b32 	%f572, %r177;
	mul.f32 	%f573, %f569, %f572;
	fma.rn.f32 	%f574, %f569, %f571, %f570;
	selp.f32 	%f575, %f569, %f573, %p63;
	selp.f32 	%f576, %f570, %f574, %p63;
	mov.b32 	%r180, %f575;
	shfl.sync.up.b32	%r181|%p79, %r180, 4, 0, -1;
	mov.b32 	%r182, %f576;
	shfl.sync.up.b32	%r183|%p80, %r182, 4, 0, -1;
	mov.b32 	%f577, %r183;
	mov.b32 	%f578, %r181;
	mul.f32 	%f579, %f575, %f578;
	fma.rn.f32 	%f580, %f575, %f577, %f576;
	selp.f32 	%f581, %f575, %f579, %p62;
	selp.f32 	%f582, %f576, %f580, %p62;
	mov.b32 	%r184, %f581;
	shfl.sync.up.b32	%r185|%p81, %r184, 8, 0, -1;
	mov.b32 	%r186, %f582;
	shfl.sync.up.b32	%r187|%p82, %r186, 8, 0, -1;
	mov.b32 	%f583, %r187;
	mov.b32 	%f584, %r185;
	mul.f32 	%f585, %f581, %f584;
	fma.rn.f32 	%f586, %f581, %f583, %f582;
	selp.f32 	%f587, %f581, %f585, %p61;
	selp.f32 	%f588, %f582, %f586, %p61;
	mov.b32 	%r188, %f587;
	shfl.sync.up.b32	%r189|%p83, %r188, 16, 0, -1;
	mov.b32 	%r190, %f588;
	shfl.sync.up.b32	%r191|%p84, %r190, 16, 0, -1;
	mov.b32 	%f589, %r191;
	mov.b32 	%f590, %r189;
	mul.f32 	%f591, %f587, %f590;
	fma.rn.f32 	%f592, %f587, %f589, %f588;
	selp.f32 	%f593, %f587, %f591, %p60;
	selp.f32 	%f594, %f588, %f592, %p60;
	fma.rn.f32 	%f95, %f593, %f90, %f594;
	mul.f32 	%f595, %f1, %f95;
	selp.f32 	%f596, %f595, 0f00000000, %p59;
	shfl.sync.up.b32	%r192|%p85, %r153, 1, 0, -1;
	mov.b32 	%r193, %f596;
	shfl.sync.up.b32	%r194|%p86, %r193, 1, 0, -1;
	mov.b32 	%f597, %r194;
	mov.b32 	%f598, %r192;
	fma.rn.f32 	%f599, %f687, %f597, %f596;
	selp.f32 	%f600, 0f3F800000, %f598, %p64;
	mul.f32 	%f601, %f687, %f600;
	selp.f32 	%f602, %f596, %f599, %p64;
	mov.b32 	%r195, %f601;
	shfl.sync.up.b32	%r196|%p87, %r195, 2, 0, -1;
	mov.b32 	%r197, %f602;
	shfl.sync.up.b32	%r198|%p88, %r197, 2, 0, -1;
	mov.b32 	%f603, %r198;
	mov.b32 	%f604, %r196;
	mul.f32 	%f605, %f601, %f604;
	fma.rn.f32 	%f606, %f601, %f603, %f602;
	selp.f32 	%f607, %f601, %f605, %p63;
	selp.f32 	%f608, %f602, %f606, %p63;
	mov.b32 	%r199, %f607;
	shfl.sync.up.b32	%r200|%p89, %r199, 4, 0, -1;
	mov.b32 	%r201, %f608;
	shfl.sync.up.b32	%r202|%p90, %r201, 4, 0, -1;
	mov.b32 	%f609, %r202;
	mov.b32 	%f610, %r200;
	mul.f32 	%f611, %f607, %f610;
	fma.rn.f32 	%f612, %f607, %f609, %f608;
	selp.f32 	%f613, %f607, %f611, %p62;
	selp.f32 	%f614, %f608, %f612, %p62;
	mov.b32 	%r203, %f613;
	shfl.sync.up.b32	%r204|%p91, %r203, 8, 0, -1;
	mov.b32 	%r205, %f614;
	shfl.sync.up.b32	%r206|%p92, %r205, 8, 0, -1;
	mov.b32 	%f615, %r206;
	mov.b32 	%f616, %r204;
	mul.f32 	%f617, %f613, %f616;
	fma.rn.f32 	%f618, %f613, %f615, %f614;
	selp.f32 	%f619, %f613, %f617, %p61;
	selp.f32 	%f620, %f614, %f618, %p61;
	mov.b32 	%r207, %f619;
	shfl.sync.up.b32	%r208|%p93, %r207, 16, 0, -1;
	mov.b32 	%r209, %f620;
	shfl.sync.up.b32	%r210|%p94, %r209, 16, 0, -1;
	mov.b32 	%f621, %r210;
	mov.b32 	%f622, %r208;
	mul.f32 	%f623, %f619, %f622;
	fma.rn.f32 	%f624, %f619, %f621, %f620;
	selp.f32 	%f625, %f619, %f623, %p60;
	selp.f32 	%f626, %f620, %f624, %p60;
	mov.b32 	%f627, %r256;
	fma.rn.f32 	%f96, %f625, %f627, %f626;
	@%p58 bra 	$L__BB0_79;
	sub.f32 	%f628, %f94, %f95;
	fma.rn.f32 	%f629, %f628, 0f40400000, %f96;
	st.global.f32 	[%rd14], %f629;
$L__BB0_79:
	add.s32 	%r211, %r254, 3;
	min.s32 	%r212, %r211, 32;
	add.s32 	%r213, %r212, -1;
	mov.b32 	%r214, %f94;
	shfl.sync.idx.b32	%r258|%p7, %r214, %r213, 31, -1;
	mov.b32 	%r215, %f95;
	shfl.sync.idx.b32	%r257|%p8, %r215, %r213, 31, -1;
	mov.b32 	%r216, %f96;
	shfl.sync.idx.b32	%r256|%p9, %r216, %r213, 31, -1;
	add.s32 	%r116, %r255, 32;
	add.s32 	%r217, %r255, 29;
	add.s32 	%r254, %r254, -32;
	add.s32 	%r253, %r253, 32;
	add.s32 	%r252, %r252, 32;
	setp.lt.s32 	%p95, %r217, %r126;
	mov.u32 	%r255, %r116;
	@%p95 bra 	$L__BB0_75;
$L__BB0_80:
	ret;

}
	// .globl	tema_multi_series_one_param_f32
.visible .entry tema_multi_series_one_param_f32(
	.param .u64 .ptr .align 1 tema_multi_series_one_param_f32_param_0,
	.param .u32 tema_multi_series_one_param_f32_param_1,
	.param .u32 tema_multi_series_one_param_f32_param_2,
	.param .u32 tema_multi_series_one_param_f32_param_3,
	.param .u64 .ptr .align 1 tema_multi_series_one_param_f32_param_4,
	.param .u64 .ptr .align 1 tema_multi_series_one_param_f32_param_5
)
.maxntid 128
.minnctapersm 2
{
	.reg .pred 	%p<51>;
	.reg .b32 	%r<139>;
	.reg .b32 	%f<91>;
	.reg .b64 	%rd<99>;

	ld.param.u64 	%rd24, [tema_multi_series_one_param_f32_param_0];
	ld.param.u32 	%r75, [tema_multi_series_one_param_f32_param_1];
	ld.param.u32 	%r76, [tema_multi_series_one_param_f32_param_2];
	ld.param.u32 	%r77, [tema_multi_series_one_param_f32_param_3];
	ld.param.u64 	%rd23, [tema_multi_series_one_param_f32_param_4];
	ld.param.u64 	%rd25, [tema_multi_series_one_param_f32_param_5];
	cvta.to.global.u64 	%rd1, %rd24;
	cvta.to.global.u64 	%rd2, %rd25;
	min.s32 	%r78, %r75, %r77;
	min.s32 	%r79, %r76, %r78;
	setp.lt.s32 	%p1, %r79, 1;
	@%p1 bra 	$L__BB1_43;
	mov.u32 	%r80, %tid.x;
	and.b32  	%r1, %r80, 31;
	and.b32  	%r2, %r80, 96;
	mov.u32 	%r81, %ctaid.x;
	shl.b32 	%r3, %r81, 7;
	or.b32  	%r82, %r3, %r2;
	or.b32  	%r4, %r82, %r1;
	setp.ge.s32 	%p2, %r4, %r76;
	@%p2 bra 	$L__BB1_43;
	cvta.to.global.u64 	%rd26, %rd23;
	mul.wide.s32 	%rd27, %r4, 4;
	add.s64 	%rd28, %rd26, %rd27;
	ld.global.nc.u32 	%r5, [%rd28];
	max.s32 	%r6, %r5, 0;
	add.s32 	%r83, %r75, -1;
	add.s32 	%r7, %r6, %r83;
	add.s32 	%r8, %r7, %r83;
	add.s32 	%r9, %r8, %r83;
	setp.lt.u32 	%p3, %r6, %r77;
	@%p3 bra 	$L__BB1_14;
	and.b32  	%r10, %r77, 7;
	setp.lt.u32 	%p4, %r77, 8;
	mov.b32 	%r137, 0;
	@%p4 bra 	$L__BB1_6;
	and.b32  	%r137, %r77, 2147483640;
	neg.s32 	%r119, %r137;
	mul.wide.u32 	%rd29, %r76, 4;
	add.s64 	%rd3, %rd2, %rd29;
	shl.b32 	%r13, %r76, 3;
	mul.wide.u32 	%rd30, %r76, 8;
	add.s64 	%rd4, %rd2, %rd30;
	mul.wide.u32 	%rd31, %r76, 12;
	add.s64 	%rd5, %rd2, %rd31;
	mul.wide.u32 	%rd32, %r76, 16;
	add.s64 	%rd6, %rd2, %rd32;
	mul.wide.u32 	%rd33, %r76, 20;
	add.s64 	%rd7, %rd2, %rd33;
	mul.wide.u32 	%rd34, %r76, 24;
	add.s64 	%rd8, %rd2, %rd34;
	mul.wide.u32 	%rd35, %r76, 28;
	add.s64 	%rd9, %rd2, %rd35;
	mov.u32 	%r118, %r4;
$L__BB1_5:
	.pragma "nounroll";
	mul.wide.s32 	%rd36, %r118, 4;
	add.s64 	%rd37, %rd3, %rd36;
	add.s64 	%rd38, %rd4, %rd36;
	add.s64 	%rd39, %rd5, %rd36;
	add.s64 	%rd40, %rd6, %rd36;
	add.s64 	%rd41, %rd7, %rd36;
	add.s64 	%rd42, %rd8, %rd36;
	add.s64 	%rd43, %rd9, %rd36;
	add.s64 	%rd44, %rd2, %rd36;
	mov.b32 	%r85, 2143289344;
	st.global.u32 	[%rd44], %r85;
	st.global.u32 	[%rd37], %r85;
	st.global.u32 	[%rd38], %r85;
	st.global.u32 	[%rd39], %r85;
	st.global.u32 	[%rd40], %r85;
	st.global.u32 	[%rd41], %r85;
	st.global.u32 	[%rd42], %r85;
	st.global.u32 	[%rd43], %r85;
	add.s32 	%r119, %r119, 8;
	add.s32 	%r118, %r118, %r13;
	setp.eq.s32 	%p5, %r119, 0;
	@%p5 bra 	$L__BB1_6;
	bra.uni 	$L__BB1_5;
$L__BB1_6:
	setp.eq.s32 	%p6, %r10, 0;
	@%p6 bra 	$L__BB1_43;
	and.b32  	%r70, %r77, 3;
	setp.lt.u32 	%p7, %r10, 4;
	@%p7 bra 	$L__BB1_9;
	mad.lo.s32 	%r86, %r137, %r76, %r4;
	mul.wide.s32 	%rd45, %r86, 4;
	add.s64 	%rd46, %rd2, %rd45;
	mov.b32 	%r87, 2143289344;
	st.global.u32 	[%rd46], %r87;
	mul.wide.u32 	%rd47, %r76, 4;
	add.s64 	%rd48, %rd46, %rd47;
	st.global.u32 	[%rd48], %r87;
	add.s64 	%rd49, %rd48, %rd47;
	st.global.u32 	[%rd49], %r87;
	add.s64 	%rd50, %rd49, %rd47;
	st.global.u32 	[%rd50], %r87;
	add.s32 	%r137, %r137, 4;
$L__BB1_9:
	setp.eq.s32 	%p8, %r70, 0;
	@%p8 bra 	$L__BB1_43;
	setp.eq.s32 	%p9, %r70, 1;
	@%p9 bra 	$L__BB1_12;
	mad.lo.s32 	%r88, %r137, %r76, %r4;
	mul.wide.s32 	%rd51, %r88, 4;
	add.s64 	%rd52, %rd2, %rd51;
	mov.b32 	%r89, 2143289344;
	st.global.u32 	[%rd52], %r89;
	mul.wide.u32 	%rd53, %r76, 4;
	add.s64 	%rd54, %rd52, %rd53;
	st.global.u32 	[%rd54], %r89;
	add.s32 	%r137, %r137, 2;
$L__BB1_12:
	and.b32  	%r90, %r77, 1;
	setp.eq.b32 	%p10, %r90, 1;
	not.pred 	%p11, %p10;
	@%p11 bra 	$L__BB1_43;
	mad.lo.s32 	%r91, %r137, %r76, %r4;
	mul.wide.s32 	%rd55, %r91, 4;
	add.s64 	%rd56, %rd2, %rd55;
	mov.b32 	%r92, 2143289344;
	st.global.u32 	[%rd56], %r92;
	bra.uni 	$L__BB1_43;
$L__BB1_14:
	setp.lt.s32 	%p12, %r9, 1;
	@%p12 bra 	$L__BB1_26;
	min.s32 	%r94, %r9, %r77;
	max.s32 	%r18, %r94, 1;
	and.b32  	%r19, %r18, 7;
	setp.lt.s32 	%p13, %r94, 8;
	mov.b32 	%r123, 0;
	@%p13 bra 	$L__BB1_18;
	and.b32  	%r123, %r18, 2147483640;
	neg.s32 	%r121, %r123;
	mul.wide.u32 	%rd57, %r76, 4;
	add.s64 	%rd10, %rd2, %rd57;
	shl.b32 	%r22, %r76, 3;
	mul.wide.u32 	%rd58, %r76, 8;
	add.s64 	%rd11, %rd2, %rd58;
	mul.wide.u32 	%rd59, %r76, 12;
	add.s64 	%rd12, %rd2, %rd59;
	mul.wide.u32 	%rd60, %r76, 16;
	add.s64 	%rd13, %rd2, %rd60;
	mul.wide.u32 	%rd61, %r76, 20;
	add.s64 	%rd14, %rd2, %rd61;
	mul.wide.u32 	%rd62, %r76, 24;
	add.s64 	%rd15, %rd2, %rd62;
	mul.wide.u32 	%rd63, %r76, 28;
	add.s64 	%rd16, %rd2, %rd63;
	mov.u32 	%r120, %r4;
$L__BB1_17:
	.pragma "nounroll";
	mul.wide.s32 	%rd64, %r120, 4;
	add.s64 	%rd65, %rd10, %rd64;
	add.s64 	%rd66, %rd11, %rd64;
	add.s64 	%rd67, %rd12, %rd64;
	add.s64 	%rd68, %rd13, %rd64;
	add.s64 	%rd69, %rd14, %rd64;
	add.s64 	%rd70, %rd15, %rd64;
	add.s64 	%rd71, %rd16, %rd64;
	add.s64 	%rd72, %rd2, %rd64;
	mov.b32 	%r95, 2143289344;
	st.global.u32 	[%rd72], %r95;
	st.global.u32 	[%rd65], %r95;
	st.global.u32 	[%rd66], %r95;
	st.global.u32 	[%rd67], %r95;
	st.global.u32 	[%rd68], %r95;
	st.global.u32 	[%rd69], %r95;
	st.global.u32 	[%rd70], %r95;
	st.global.u32 	[%rd71], %r95;
	add.s32 	%r121, %r121, 8;
	add.s32 	%r120, %r120, %r22;
	setp.ne.s32 	%p14, %r121, 0;
	@%p14 bra 	$L__BB1_17;
$L__BB1_18:
	setp.eq.s32 	%p15, %r19, 0;
	@%p15 bra 	$L__BB1_26;
	and.b32  	%r28, %r18, 3;
	setp.lt.u32 	%p16, %r19, 4;
	@%p16 bra 	$L__BB1_21;
	mad.lo.s32 	%r96, %r123, %r76, %r4;
	mul.wide.s32 	%rd73, %r96, 4;
	add.s64 	%rd74, %rd2, %rd73;
	mov.b32 	%r97, 2143289344;
	st.global.u32 	[%rd74], %r97;
	mul.wide.u32 	%rd75, %r76, 4;
	add.s64 	%rd76, %rd74, %rd75;
	st.global.u32 	[%rd76], %r97;
	add.s64 	%rd77, %rd76, %rd75;
	st.global.u32 	[%rd77], %r97;
	add.s64 	%rd78, %rd77, %rd75;
	st.global.u32 	[%rd78], %r97;
	add.s32 	%r123, %r123, 4;
$L__BB1_21:
	setp.eq.s32 	%p17, %r28, 0;
	@%p17 bra 	$L__BB1_26;
	setp.eq.s32 	%p18, %r28, 1;
	@%p18 bra 	$L__BB1_24;
	mad.lo.s32 	%r98, %r123, %r76, %r4;
	mul.wide.s32 	%rd79, %r98, 4;
	add.s64 	%rd80, %rd2, %rd79;
	mov.b32 	%r99, 2143289344;
	st.global.u32 	[%rd80], %r99;
	mul.wide.u32 	%rd81, %r76, 4;
	add.s64 	%rd82, %rd80, %rd81;
	st.global.u32 	[%rd82], %r99;
	add.s32 	%r123, %r123, 2;
$L__BB1_24:
	and.b32  	%r100, %r18, 1;
	setp.eq.b32 	%p19, %r100, 1;
	not.pred 	%p20, %p19;
	@%p20 bra 	$L__BB1_26;
	mad.lo.s32 	%r101, %r123, %r76, %r4;
	mul.wide.s32 	%rd83, %r101, 4;
	add.s64 	%rd84, %rd2, %rd83;
	mov.b32 	%r102, 2143289344;
	st.global.u32 	[%rd84], %r102;
$L__BB1_26:
	cvt.rn.f32.u32 	%f27, %r75;
	add.f32 	%f28, %f27, 0f3F800000;
	mov.f32 	%f29, 0f40000000;
	div.rn.f32 	%f1, %f29, %f28;
	mul.lo.s32 	%r33, %r6, %r76;
	add.s32 	%r103, %r33, %r4;
	cvt.s64.s32 	%rd17, %r103;
	setp.ge.s32 	%p21, %r5, %r77;
	@%p21 bra 	$L__BB1_43;
	shl.b64 	%rd85, %rd17, 2;
	add.s64 	%rd86, %rd1, %rd85;
	ld.global.nc.f32 	%f87, [%rd86];
	add.s32 	%r104, %r6, 1;
	max.u32 	%r34, %r77, %r104;
	sub.s32 	%r105, %r34, %r6;
	and.b32  	%r35, %r105, 3;
	setp.eq.s32 	%p22, %r35, 0;
	mov.f32 	%f85, 0f00000000;
	mov.u32 	%r130, %r6;
	mov.f32 	%f86, %f85;
	@%p22 bra 	$L__BB1_32;
	shl.b32 	%r106, %r75, 1;
	neg.s32 	%r128, %r106;
	neg.s32 	%r127, %r75;
	add.s32 	%r107, %r33, %r3;
	add.s32 	%r108, %r107, %r2;
	add.s32 	%r126, %r108, %r1;
	neg.s32 	%r125, %r35;
	mov.f32 	%f85, 0f00000000;
	mov.u32 	%r130, %r6;
$L__BB1_29:
	.pragma "nounroll";
	mul.wide.s32 	%rd18, %r126, 4;
	add.s64 	%rd87, %rd1, %rd18;
	ld.global.nc.f32 	%f32, [%rd87];
	sub.f32 	%f33, %f32, %f87;
	fma.rn.f32 	%f87, %f1, %f33, %f87;
	setp.lt.s32 	%p23, %r130, %r7;
	add.s32 	%r127, %r127, 1;
	setp.eq.s32 	%p24, %r127, 0;
	selp.f32 	%f34, %f87, %f86, %p24;
	sub.f32 	%f35, %f87, %f34;
	fma.rn.f32 	%f36, %f1, %f35, %f34;
	selp.f32 	%f86, %f86, %f36, %p23;
	setp.lt.u32 	%p25, %r130, %r8;
	setp.eq.s32 	%p26, %r128, -2;
	selp.f32 	%f37, %f86, %f85, %p26;
	sub.f32 	%f38, %f86, %f37;
	fma.rn.f32 	%f39, %f1, %f38, %f37;
	selp.f32 	%f85, %f85, %f39, %p25;
	setp.lt.s32 	%p27, %r130, %r9;
	@%p27 bra 	$L__BB1_31;
	sub.f32 	%f40, %f87, %f86;
	fma.rn.f32 	%f41, %f40, 0f40400000, %f85;
	add.s64 	%rd88, %rd2, %rd18;
	st.global.f32 	[%rd88], %f41;
$L__BB1_31:
	add.s32 	%r130, %r130, 1;
	add.s32 	%r128, %r128, 1;
	add.s32 	%r126, %r126, %r76;
	add.s32 	%r125, %r125, 1;
	setp.ne.s32 	%p28, %r125, 0;
	@%p28 bra 	$L__BB1_29;
$L__BB1_32:
	sub.s32 	%r109, %r6, %r34;
	setp.gt.u32 	%p29, %r109, -4;
	@%p29 bra 	$L__BB1_43;
	mad.lo.s32 	%r110, %r130, %r76, %r3;
	add.s32 	%r111, %r110, %r2;
	add.s32 	%r131, %r111, %r1;
	add.s32 	%r134, %r131, %r76;
	shl.b32 	%r52, %r76, 2;
	add.s32 	%r112, %r130, 2;
	mad.lo.s32 	%r113, %r76, %r112, %r3;
	add.s32 	%r114, %r113, %r2;
	add.s32 	%r133, %r114, %r1;
	add.s32 	%r115, %r130, 3;
	mad.lo.s32 	%r116, %r76, %r115, %r3;
	add.s32 	%r117, %r116, %r2;
	add.s32 	%r132, %r117, %r1;
	mul.wide.u32 	%rd20, %r76, 4;
$L__BB1_34:
	mul.wide.s32 	%rd89, %r131, 4;
	add.s64 	%rd19, %rd1, %rd89;
	ld.global.nc.f32 	%f42, [%rd19];
	sub.f32 	%f43, %f42, %f87;
	fma.rn.f32 	%f15, %f1, %f43, %f87;
	setp.lt.s32 	%p30, %r130, %r7;
	setp.eq.s32 	%p31, %r130, %r7;
	selp.f32 	%f44, %f15, %f86, %p31;
	sub.f32 	%f45, %f15, %f44;
	fma.rn.f32 	%f46, %f1, %f45, %f44;
	selp.f32 	%f16, %f86, %f46, %p30;
	setp.lt.u32 	%p32, %r130, %r8;
	setp.eq.s32 	%p33, %r130, %r8;
	selp.f32 	%f47, %f16, %f85, %p33;
	sub.f32 	%f48, %f16, %f47;
	fma.rn.f32 	%f49, %f1, %f48, %f47;
	selp.f32 	%f17, %f85, %f49, %p32;
	setp.lt.s32 	%p34, %r130, %r9;
	@%p34 bra 	$L__BB1_36;
	sub.f32 	%f50, %f15, %f16;
	fma.rn.f32 	%f51, %f50, 0f40400000, %f17;
	add.s64 	%rd91, %rd2, %rd89;
	st.global.f32 	[%rd91], %f51;
$L__BB1_36:
	add.s64 	%rd21, %rd19, %rd20;
	ld.global.nc.f32 	%f52, [%rd21];
	sub.f32 	%f53, %f52, %f15;
	fma.rn.f32 	%f18, %f1, %f53, %f15;
	add.s32 	%r61, %r130, 1;
	setp.lt.s32 	%p35, %r61, %r7;
	setp.eq.s32 	%p36, %r61, %r7;
	selp.f32 	%f54, %f18, %f16, %p36;
	sub.f32 	%f55, %f18, %f54;
	fma.rn.f32 	%f56, %f1, %f55, %f54;
	selp.f32 	%f19, %f86, %f56, %p35;
	setp.lt.u32 	%p37, %r61, %r8;
	setp.eq.s32 	%p38, %r61, %r8;
	selp.f32 	%f57, %f19, %f17, %p38;
	sub.f32 	%f58, %f19, %f57;
	fma.rn.f32 	%f59, %f1, %f58, %f57;
	selp.f32 	%f20, %f85, %f59, %p37;
	setp.lt.s32 	%p39, %r61, %r9;
	@%p39 bra 	$L__BB1_38;
	sub.f32 	%f60, %f18, %f19;
	fma.rn.f32 	%f61, %f60, 0f40400000, %f20;
	mul.wide.s32 	%rd92, %r134, 4;
	add.s64 	%rd93, %rd2, %rd92;
	st.global.f32 	[%rd93], %f61;
$L__BB1_38:
	add.s64 	%rd22, %rd21, %rd20;
	ld.global.nc.f32 	%f62, [%rd22];
	sub.f32 	%f63, %f62, %f18;
	fma.rn.f32 	%f21, %f1, %f63, %f18;
	add.s32 	%r62, %r61, 1;
	setp.lt.s32 	%p40, %r62, %r7;
	setp.eq.s32 	%p41, %r62, %r7;
	selp.f32 	%f64, %f21, %f19, %p41;
	sub.f32 	%f65, %f21, %f64;
	fma.rn.f32 	%f66, %f1, %f65, %f64;
	selp.f32 	%f22, %f86, %f66, %p40;
	setp.lt.u32 	%p42, %r62, %r8;
	setp.eq.s32 	%p43, %r62, %r8;
	selp.f32 	%f67, %f22, %f20, %p43;
	sub.f32 	%f68, %f22, %f67;
	fma.rn.f32 	%f69, %f1, %f68, %f67;
	selp.f32 	%f23, %f85, %f69, %p42;
	setp.lt.s32 	%p44, %r62, %r9;
	@%p44 bra 	$L__BB1_40;
	sub.f32 	%f70, %f21, %f22;
	fma.rn.f32 	%f71, %f70, 0f40400000, %f23;
	mul.wide.s32 	%rd94, %r133, 4;
	add.s64 	%rd95, %rd2, %rd94;
	st.global.f32 	[%rd95], %f71;
$L__BB1_40:
	add.s64 	%rd96, %rd22, %rd20;
	ld.global.nc.f32 	%f72, [%rd96];
	sub.f32 	%f73, %f72, %f21;
	fma.rn.f32 	%f87, %f1, %f73, %f21;
	add.s32 	%r63, %r62, 1;
	setp.lt.s32 	%p45, %r63, %r7;
	setp.eq.s32 	%p46, %r63, %r7;
	selp.f32 	%f74, %f87, %f22, %p46;
	sub.f32 	%f75, %f87, %f74;
	fma.rn.f32 	%f76, %f1, %f75, %f74;
	selp.f32 	%f86, %f86, %f76, %p45;
	setp.lt.u32 	%p47, %r63, %r8;
	setp.eq.s32 	%p48, %r63, %r8;
	selp.f32 	%f77, %f86, %f23, %p48;
	sub.f32 	%f78, %f86, %f77;
	fma.rn.f32 	%f79, %f1, %f78, %f77;
	selp.f32 	%f85, %f85, %f79, %p47;
	setp.lt.s32 	%p49, %r63, %r9;
	@%p49 bra 	$L__BB1_42;
	sub.f32 	%f80, %f87, %f86;
	fma.rn.f32 	%f81, %f80, 0f40400000, %f85;
	mul.wide.s32 	%rd97, %r132, 4;
	add.s64 	%rd98, %rd2, %rd97;
	st.global.f32 	[%rd98], %f81;
$L__BB1_42:
	add.s32 	%r134, %r134, %r52;
	add.s32 	%r133, %r133, %r52;
	add.s32 	%r132, %r132, %r52;
	add.s32 	%r131, %r131, %r52;
	add.s32 	%r130, %r63, 1;
	setp.lt.s32 	%p50, %r130, %r77;
	@%p50 bra 	$L__BB1_34;
$L__BB1_43:
	ret;

}


// ===== COMPILED SASS (sm_100) =====

	.target	sm_100

	.elftype	@"ET_EXEC"


//--------------------- .note.nv.tkinfo           --------------------------
	.section	.note.nv.tkinfo,"",@"SHT_NOTE"
	.sectionflags	@"SHF_NOTE_NV_TKINFO"
	.tkinfo
        /*0018*/ 	.word	0x00000002
        /*0030*/ 	.string	""
        /*0030*/ 	.string	"ptxas"
        /*0030*/ 	.string	"Cuda compilation tools, release 13.0, V13.0.88"
        /*0030*/ 	.string	"Build cuda_13.0.r13.0/compiler.36424714_0"
        /*0030*/ 	.string	"-arch sm_100 -m 64 "



//--------------------- .note.nv.cuinfo           --------------------------
	.section	.note.nv.cuinfo,"",@"SHT_NOTE"
	.sectionflags	@"SHF_NOTE_NV_CUINFO"
        /*0018*/ 	.short	0x0002
        /*001a*/ 	.short	0x0064
        /*001c*/ 	.short	0x0082
	.zero		2


//--------------------- .nv.info                  --------------------------
	.section	.nv.info,"",@"SHT_CUDA_INFO"
	.align	4


	//----- nvinfo : EIATTR_REGCOUNT
	.align		4
        /*0000*/ 	.byte	0x04, 0x2f
        /*0002*/ 	.short	(.L_1 - .L_0)
	.align		4
.L_0:
        /*0004*/ 	.word	index@(tema_batch_f32)
        /*0008*/ 	.word	0x00000027


	//----- nvinfo : EIATTR_FRAME_SIZE
	.align		4
.L_1:
        /*000c*/ 	.byte	0x04, 0x11
        /*000e*/ 	.short	(.L_3 - .L_2)
	.align		4
.L_2:
        /*0010*/ 	.word	index@($__internal_1_$__cuda_sm3x_div_rn_noftz_f32_slowpath)
        /*0014*/ 	.word	0x00000000


	//----- nvinfo : EIATTR_FRAME_SIZE
	.align		4
.L_3:
        /*0018*/ 	.byte	0x04, 0x11
        /*001a*/ 	.short	(.L_5 - .L_4)
	.align		4
.L_4:
        /*001c*/ 	.word	index@(tema_batch_f32)
        /*0020*/ 	.word	0x00000000


	//----- nvinfo : EIATTR_REGCOUNT
	.align		4
.L_5:
        /*0024*/ 	.byte	0x04, 0x2f
        /*0026*/ 	.short	(.L_7 - .L_6)
	.align		4
.L_6:
        /*0028*/ 	.word	index@(tema_multi_series_one_param_f32)
        /*002c*/ 	.word	0x00000030


	//----- nvinfo : EIATTR_FRAME_SIZE
	.align		4
.L_7:
        /*0030*/ 	.byte	0x04, 0x11
        /*0032*/ 	.short	(.L_9 - .L_8)
	.align		4
.L_8:
        /*0034*/ 	.word	index@($__internal_0_$__cuda_sm3x_div_rn_noftz_f32_slowpath)
        /*0038*/ 	.word	0x00000000


	//----- nvinfo : EIATTR_FRAME_SIZE
	.align		4
.L_9:
        /*003c*/ 	.byte	0x04, 0x11
        /*003e*/ 	.short	(.L_11 - .L_10)
	.align		4
.L_10:
        /*0040*/ 	.word	index@(tema_multi_series_one_param_f32)
        /*0044*/ 	.word	0x00000000


	//----- nvinfo : EIATTR_MIN_STACK_SIZE
	.align		4
.L_11:
        /*0048*/ 	.byte	0x04, 0x12
        /*004a*/ 	.short	(.L_13 - .L_12)
	.align		4
.L_12:
        /*004c*/ 	.word	index@(tema_multi_series_one_param_f32)
        /*0050*/ 	.word	0x00000000


	//----- nvinfo : EIATTR_MIN_STACK_SIZE
	.align		4
.L_13:
        /*0054*/ 	.byte	0x04, 0x12
        /*0056*/ 	.short	(.L_15 - .L_14)
	.align		4
.L_14:
        /*0058*/ 	.word	index@(tema_batch_f32)
        /*005c*/ 	.word	0x00000000
.L_15:


//--------------------- .nv.compat                --------------------------
	.section	.nv.compat,"",@"SHT_CUDA_COMPAT_INFO"
	.align	4
        /*0000*/ 	.byte	0x02, 0x09, 0x00, 0x00, 0x02, 0x02, 0x01, 0x00, 0x02, 0x05, 0x05, 0x00, 0x03, 0x07, 0x01, 0x01
        /*0010*/ 	.byte	0x02, 0x03, 0x00, 0x00, 0x02, 0x06, 0x01, 0x00, 0x04, 0x0b, 0x08, 0x00, 0x01, 0x00, 0x00, 0x00
        /*0020*/ 	.byte	0x00, 0x00, 0x00, 0x00


//--------------------- .nv.info.tema_multi_series_one_param_f32 --------------------------
	.section	.nv.info.tema_multi_series_one_param_f32,"",@"SHT_CUDA_INFO"
	.sectionflags	@""
	.align	4


	//----- nvinfo : EIATTR_CUDA_API_VERSION
	.align		4
        /*0000*/ 	.byte	0x04, 0x37
        /*0002*/ 	.short	(.L_17 - .L_16)
.L_16:
        /*0004*/ 	.word	0x00000082


	//----- nvinfo : EIATTR_KPARAM_INFO
	.align		4
.L_17:
        /*0008*/ 	.byte	0x04, 0x17
        /*000a*/ 	.short	(.L_19 - .L_18)
.L_18:
        /*000c*/ 	.word	0x00000000
        /*0010*/ 	.short	0x0005
        /*0012*/ 	.short	0x0020
        /*0014*/ 	.byte	0x00, 0xf5, 0x21, 0x00


	//----- nvinfo : EIATTR_KPARAM_INFO
	.align		4
.L_19:
        /*0018*/ 	.byte	0x04, 0x17
        /*001a*/ 	.short	(.L_21 - .L_20)
.L_20:
        /*001c*/ 	.word	0x00000000
        /*0020*/ 	.short	0x0004
        /*0022*/ 	.short	0x0018
        /*0024*/ 	.byte	0x00, 0xf5, 0x21, 0x00


	//----- nvinfo : EIATTR_KPARAM_INFO
	.align		4
.L_21:
        /*0028*/ 	.byte	0x04, 0x17
        /*002a*/ 	.short	(.L_23 - .L_22)
.L_22:
        /*002c*/ 	.word	0x00000000
        /*0030*/ 	.short	0x0003
        /*0032*/ 	.short	0x0010
        /*0034*/ 	.byte	0x00, 0xf0, 0x11, 0x00


	//----- nvinfo : EIATTR_KPARAM_INFO
	.align		4
.L_23:
        /*0038*/ 	.byte	0x04, 0x17
        /*003a*/ 	.short	(.L_25 - .L_24)
.L_24:
        /*003c*/ 	.word	0x00000000
        /*0040*/ 	.short	0x0002
        /*0042*/ 	.short	0x000c
        /*0044*/ 	.byte	0x00, 0xf0, 0x11, 0x00


	//----- nvinfo : EIATTR_KPARAM_INFO
	.align		4
.L_25:
        /*0048*/ 	.byte	0x04, 0x17
        /*004a*/ 	.short	(.L_27 - .L_26)
.L_26:
        /*004c*/ 	.word	0x00000000
        /*0050*/ 	.short	0x0001
        /*0052*/ 	.short	0x0008
        /*0054*/ 	.byte	0x00, 0xf0, 0x11, 0x00


	//----- nvinfo : EIATTR_KPARAM_INFO
	.align		4
.L_27:
        /*0058*/ 	.byte	0x04, 0x17
        /*005a*/ 	.short	(.L_29 - .L_28)
.L_28:
        /*005c*/ 	.word	0x00000000
        /*0060*/ 	.short	0x0000
        /*0062*/ 	.short	0x0000
        /*0064*/ 	.byte	0x00, 0xf5, 0x21, 0x00


	//----- nvinfo : EIATTR_SPARSE_MMA_MASK
	.align		4
.L_29:
        /*0068*/ 	.byte	0x03, 0x50
        /*006a*/ 	.short	0x0000


	//----- nvinfo : EIATTR_MAXREG_COUNT
	.align		4
        /*006c*/ 	.byte	0x03, 0x1b
        /*006e*/ 	.short	0x00ff


	//----- nvinfo : EIATTR_MERCURY_ISA_VERSION
	.align		4
        /*0070*/ 	.byte	0x03, 0x5f
        /*0072*/ 	.short	0x0101


	//----- nvinfo : EIATTR_VRC_CTA_INIT_COUNT
	.align		4
        /*0074*/ 	.byte	0x02, 0x4a
	.zero		1
	.zero		1


	//----- nvinfo : EIATTR_EXIT_INSTR_OFFSETS
	.align		4
        /*0078*/ 	.byte	0x04, 0x1c
        /*007a*/ 	.short	(.L_31 - .L_30)


	//   ....[0]....
.L_30:
        /*007c*/ 	.word	0x00000050


	//   ....[1]....
        /*0080*/ 	.word	0x000000c0


	//   ....[2]....
        /*0084*/ 	.word	0x000003f0


	//   ....[3]....
        /*0088*/ 	.word	0x00000500


	//   ....[4]....
        /*008c*/ 	.word	0x000005d0


	//   ....[5]....
        /*0090*/ 	.word	0x00000630


	//   ....[6]....
        /*0094*/ 	.word	0x00000c60


	//   ....[7]....
        /*0098*/ 	.word	0x00001000


	//   ....[8]....
        /*009c*/ 	.word	0x000016d0


	//----- nvinfo : EIATTR_MAX_THREADS
	.align		4
.L_31:
        /*00a0*/ 	.byte	0x04, 0x05
        /*00a2*/ 	.short	(.L_33 - .L_32)
.L_32:
        /*00a4*/ 	.word	0x00000080
        /*00a8*/ 	.word	0x00000001
        /*00ac*/ 	.word	0x00000001


	//----- nvinfo : EIATTR_CRS_STACK_SIZE
	.align		4
.L_33:
        /*00b0*/ 	.byte	0x04, 0x1e
        /*00b2*/ 	.short	(.L_35 - .L_34)
.L_34:
        /*00b4*/ 	.word	0x00000000


	//----- nvinfo : EIATTR_CBANK_PARAM_SIZE
	.align		4
.L_35:
        /*00b8*/ 	.byte	0x03, 0x19
        /*00ba*/ 	.short	0x0028


	//----- nvinfo : EIATTR_PARAM_CBANK
	.align		4
        /*00bc*/ 	.byte	0x04, 0x0a
        /*00be*/ 	.short	(.L_37 - .L_36)
	.align		4
.L_36:
        /*00c0*/ 	.word	index@(.nv.constant0.tema_multi_series_one_param_f32)
        /*00c4*/ 	.short	0x0380
        /*00c6*/ 	.short	0x0028


	//----- nvinfo : EIATTR_SW_WAR
	.align		4
.L_37:
        /*00c8*/ 	.byte	0x04, 0x36
        /*00ca*/ 	.short	(.L_39 - .L_38)
.L_38:
        /*00cc*/ 	.word	0x00000008
.L_39:


//--------------------- .nv.info.tema_batch_f32   --------------------------
	.section	.nv.info.tema_batch_f32,"",@"SHT_CUDA_INFO"
	.sectionflags	@""
	.align	4


	//----- nvinfo : EIATTR_CUDA_API_VERSION
	.align		4
        /*0000*/ 	.byte	0x04, 0x37
        /*0002*/ 	.short	(.L_41 - .L_40)
.L_40:
        /*0004*/ 	.word	0x00000082


	//----- nvinfo : EIATTR_KPARAM_INFO
	.align		4
.L_41:
        /*0008*/ 	.byte	0x04, 0x17
        /*000a*/ 	.short	(.L_43 - .L_42)
.L_42:
        /*000c*/ 	.word	0x00000000
        /*0010*/ 	.short	0x0005
        /*0012*/ 	.short	0x0020
        /*0014*/ 	.byte	0x00, 0xf5, 0x21, 0x00


	//----- nvinfo : EIATTR_KPARAM_INFO
	.align		4
.L_43:
        /*0018*/ 	.byte	0x04, 0x17
        /*001a*/ 	.short	(.L_45 - .L_44)
.L_44:
        /*001c*/ 	.word	0x00000000
        /*0020*/ 	.short	0x0004
        /*0022*/ 	.short	0x0018
        /*0024*/ 	.byte	0x00, 0xf0, 0x11, 0x00


	//----- nvinfo : EIATTR_KPARAM_INFO
	.align		4
.L_45:
        /*0028*/ 	.byte	0x04, 0x17
        /*002a*/ 	.short	(.L_47 - .L_46)
.L_46:
        /*002c*/ 	.word	0x00000000
        /*0030*/ 	.short	0x0003
        /*0032*/ 	.short	0x0014
        /*0034*/ 	.byte	0x00, 0xf0, 0x11, 0x00


	//----- nvinfo : EIATTR_KPARAM_INFO
	.align		4
.L_47:
        /*0038*/ 	.byte	0x04, 0x17
        /*003a*/ 	.short	(.L_49 - .L_48)
.L_48:
        /*003c*/ 	.word	0x00000000
        /*0040*/ 	.short	0x0002
        /*0042*/ 	.short	0x0010
        /*0044*/ 	.byte	0x00, 0xf0, 0x11, 0x00


	//----- nvinfo : EIATTR_KPARAM_INFO
	.align		4
.L_49:
        /*0048*/ 	.byte	0x04, 0x17
        /*004a*/ 	.short	(.L_51 - .L_50)
.L_50:
        /*004c*/ 	.word	0x00000000
        /*0050*/ 	.short	0x0001
        /*0052*/ 	.short	0x0008
        /*0054*/ 	.byte	0x00, 0xf5, 0x21, 0x00


	//----- nvinfo : EIATTR_KPARAM_INFO
	.align		4
.L_51:
        /*0058*/ 	.byte	0x04, 0x17
        /*005a*/ 	.short	(.L_53 - .L_52)
.L_52:
        /*005c*/ 	.word	0x00000000
        /*0060*/ 	.short	0x0000
        /*0062*/ 	.short	0x0000
        /*0064*/ 	.byte	0x00, 0xf5, 0x21, 0x00


	//----- nvinfo : EIATTR_SPARSE_MMA_MASK
	.align		4
.L_53:
        /*0068*/ 	.byte	0x03, 0x50
        /*006a*/ 	.short	0x0000


	//----- nvinfo : EIATTR_MAXREG_COUNT
	.align		4
        /*006c*/ 	.byte	0x03, 0x1b
        /*006e*/ 	.short	0x00ff


	//----- nvinfo : EIATTR_MERCURY_ISA_VERSION
	.align		4
        /*0070*/ 	.byte	0x03, 0x5f
        /*0072*/ 	.short	0x0101


	//----- nvinfo : EIATTR_COOP_GROUP_MASK_REGIDS
	.align		4
        /*0074*/ 	.byte	0x04, 0x29
        /*0076*/ 	.short	(.L_55 - .L_54)


	//   ....[0]....
.L_54:
        /*0078*/ 	.word	0xffffffff


	//   ....[1]....
        /*007c*/ 	.word	0xffffffff


	//   ....[2]....
        /*0080*/ 	.word	0xffffffff


	//   ....[3]....
        /*0084*/ 	.word	0xffffffff


	//   ....[4]....
        /*0088*/ 	.word	0xffffffff


	//   ....[5]....
        /*008c*/ 	.word	0xffffffff


	//   ....[6]....
        /*0090*/ 	.word	0xffffffff


	//   ....[7]....
        /*0094*/ 	.word	0xffffffff


	//   ....[8]....
        /*0098*/ 	.word	0xffffffff


	//   ....[9]....
        /*009c*/ 	.word	0xffffffff


	//   ....[10]....
        /*00a0*/ 	.word	0xffffffff


	//   ....[11]....
        /*00a4*/ 	.word	0xffffffff


	//   ....[12]....
        /*00a8*/ 	.word	0xffffffff


	//   ....[13]....
        /*00ac*/ 	.word	0xffffffff


	//   ....[14]....
        /*00b0*/ 	.word	0xffffffff


	//   ....[15]....
        /*00b4*/ 	.word	0xffffffff


	//   ....[16]....
        /*00b8*/ 	.word	0xffffffff


	//   ....[17]....
        /*00bc*/ 	.word	0xffffffff


	//   ....[18]....
        /*00c0*/ 	.word	0xffffffff


	//   ....[19]....
        /*00c4*/ 	.word	0xffffffff


	//   ....[20]....
        /*00c8*/ 	.word	0xffffffff


	//   ....[21]....
        /*00cc*/ 	.word	0xffffffff


	//   ....[22]....
        /*00d0*/ 	.word	0xffffffff


	//   ....[23]....
        /*00d4*/ 	.word	0xffffffff


	//   ....[24]....
        /*00d8*/ 	.word	0xffffffff


	//   ....[25]....
        /*00dc*/ 	.word	0xffffffff


	//   ....[26]....
        /*00e0*/ 	.word	0xffffffff


	//   ....[27]....
        /*00e4*/ 	.word	0xffffffff


	//   ....[28]....
        /*00e8*/ 	.word	0xffffffff


	//   ....[29]....
        /*00ec*/ 	.word	0xffffffff


	//   ....[30]....
        /*00f0*/ 	.word	0xffffffff


	//   ....[31]....
        /*00f4*/ 	.word	0xffffffff


	//   ....[32]....
        /*00f8*/ 	.word	0xffffffff


	//   ....[33]....
        /*00fc*/ 	.word	0xffffffff


	//   ....[34]....
        /*0100*/ 	.word	0xffffffff


	//   ....[35]....
        /*0104*/ 	.word	0xffffffff


	//   ....[36]....
        /*0108*/ 	.word	0x0500000f


	//   ....[37]....
        /*010c*/ 	.word	0x0500000f


	//   ....[38]....
        /*0110*/ 	.word	0x0500000f


	//   ....[39]....
        /*0114*/ 	.word	0x0500000f


	//   ....[40]....
        /*0118*/ 	.word	0x0500000f


	//   ....[41]....
        /*011c*/ 	.word	0x0500000f


	//   ....[42]....
        /*0120*/ 	.word	0x0500000f


	//   ....[43]....
        /*0124*/ 	.word	0x0500000f


	//   ....[44]....
        /*0128*/ 	.word	0x0500000f


	//   ....[45]....
        /*012c*/ 	.word	0x0500000f


	//   ....[46]....
        /*0130*/ 	.word	0x0500000f


	//   ....[47]....
        /*0134*/ 	.word	0x0500000f


	//   ....[48]....
        /*0138*/ 	.word	0x0500000f


	//   ....[49]....
        /*013c*/ 	.word	0x0500000f


	//   ....[50]....
        /*0140*/ 	.word	0x0500000f


	//   ....[51]....
        /*0144*/ 	.word	0x0500000f


	//   ....[52]....
        /*0148*/ 	.word	0x0500000f


	//   ....[53]....
        /*014c*/ 	.word	0x0500000f


	//   ....[54]....
        /*0150*/ 	.word	0x0500000f


	//   ....[55]....
        /*0154*/ 	.word	0x0500000f


	//   ....[56]....
        /*0158*/ 	.word	0x0500000f


	//   ....[57]....
        /*015c*/ 	.word	0x0500000f


	//   ....[58]....
        /*0160*/ 	.word	0x0500000f


	//   ....[59]....
        /*0164*/ 	.word	0x0500000f


	//   ....[60]....
        /*0168*/ 	.word	0x0500000f


	//   ....[61]....
        /*016c*/ 	.word	0x0500000f


	//   ....[62]....
        /*0170*/ 	.word	0x0500000f


	//   ....[63]....
        /*0174*/ 	.word	0x0500000f


	//   ....[64]....
        /*0178*/ 	.word	0x0500000f


	//   ....[65]....
        /*017c*/ 	.word	0x0500000f


	//   ....[66]....
        /*0180*/ 	.word	0x0500000f


	//   ....[67]....
        /*0184*/ 	.word	0x0500000f


	//   ....[68]....
        /*0188*/ 	.word	0x0500000f


	//   ....[69]....
        /*018c*/ 	.word	0x0500000f


	//   ....[70]....
        /*0190*/ 	.word	0x0500000f


	//   ....[71]....
        /*0194*/ 	.word	0x0500000f


	//----- nvinfo : EIATTR_COOP_GROUP_INSTR_OFFSETS
	.align		4
.L_55:
        /*0198*/ 	.byte	0x04, 0x28
        /*019a*/ 	.short	(.L_57 - .L_56)


	//   ....[0]....
.L_56:
        /*019c*/ 	.word	0x00003310


	//   ....[1]....
        /*01a0*/ 	.word	0x00003320


	//   ....[2]....
        /*01a4*/ 	.word	0x00003330


	//   ....[3]....
        /*01a8*/ 	.word	0x00003540


	//   ....[4]....
        /*01ac*/ 	.word	0x00003570


	//   ....[5]....
        /*01b0*/ 	.word	0x000035a0


	//   ....[6]....
        /*01b4*/ 	.word	0x000035c0


	//   ....[7]....
        /*01b8*/ 	.word	0x00003600


	//   ....[8]....
        /*01bc*/ 	.word	0x00003610


	//   ....[9]....
        /*01c0*/ 	.word	0x00003650


	//   ....[10]....
        /*01c4*/ 	.word	0x00003660


	//   ....[11]....
        /*01c8*/ 	.word	0x000036a0


	//   ....[12]....
        /*01cc*/ 	.word	0x000036b0


	//   ....[13]....
        /*01d0*/ 	.word	0x000036e0


	//   ....[14]....
        /*01d4*/ 	.word	0x00003740


	//   ....[15]....
        /*01d8*/ 	.word	0x00003770


	//   ....[16]....
        /*01dc*/ 	.word	0x00003790


	//   ....[17]....
        /*01e0*/ 	.word	0x000037d0


	//   ....[18]....
        /*01e4*/ 	.word	0x000037e0


	//   ....[19]....
        /*01e8*/ 	.word	0x00003820


	//   ....[20]....
        /*01ec*/ 	.word	0x00003830


	//   ....[21]....
        /*01f0*/ 	.word	0x00003870


	//   ....[22]....
        /*01f4*/ 	.word	0x00003880


	//   ....[23]....
        /*01f8*/ 	.word	0x000038b0


	//   ....[24]....
        /*01fc*/ 	.word	0x00003900


	//   ....[25]....
        /*0200*/ 	.word	0x00003930


	//   ....[26]....
        /*0204*/ 	.word	0x00003950


	//   ....[27]....
        /*0208*/ 	.word	0x00003990


	//   ....[28]....
        /*020c*/ 	.word	0x000039a0


	//   ....[29]....
        /*0210*/ 	.word	0x000039e0


	//   ....[30]....
        /*0214*/ 	.word	0x00003a00


	//   ....[31]....
        /*0218*/ 	.word	0x00003a40


	//   ....[32]....
        /*021c*/ 	.word	0x00003a50


	//   ....[33]....
        /*0220*/ 	.word	0x00003a90


	//   ....[34]....
        /*0224*/ 	.word	0x00003ab0


	//   ....[35]....
        /*0228*/ 	.word	0x00003af0


	//   ....[36]....
        /*022c*/ 	.word	0x00003bf0


	//   ....[37]....
        /*0230*/ 	.word	0x00003c40


	//   ....[38]....
        /*0234*/ 	.word	0x00003c90


	//   ....[39]....
        /*0238*/ 	.word	0x00003d30


	//   ....[40]....
        /*023c*/ 	.word	0x00003dc0


	//   ....[41]....
        /*0240*/ 	.word	0x00003e40


	//   ....[42]....
        /*0244*/ 	.word	0x00003e90


	//   ....[43]....
        /*0248*/ 	.word	0x00003f10


	//   ....[44]....
        /*024c*/ 	.word	0x00003f60


	//   ....[45]....
        /*0250*/ 	.word	0x00003fe0


	//   ....[46]....
        /*0254*/ 	.word	0x00004030


	//   ....[47]....
        /*0258*/ 	.word	0x000040b0


	//   ....[48]....
        /*025c*/ 	.word	0x00004100


	//   ....[49]....
        /*0260*/ 	.word	0x00004190


	//   ....[50]....
        /*0264*/ 	.word	0x00004230


	//   ....[51]....
        /*0268*/ 	.word	0x00004290


	//   ....[52]....
        /*026c*/ 	.word	0x000042e0


	//   ....[53]....
        /*0270*/ 	.word	0x00004360


	//   ....[54]....
        /*0274*/ 	.word	0x000043b0


	//   ....[55]....
        /*0278*/ 	.word	0x00004430


	//   ....[56]....
        /*027c*/ 	.word	0x00004480


	//   ....[57]....
        /*0280*/ 	.word	0x00004510


	//   ....[58]....
        /*0284*/ 	.word	0x00004560


	//   ....[59]....
        /*0288*/ 	.word	0x000045f0


	//   ....[60]....
        /*028c*/ 	.word	0x00004690


	//   ....[61]....
        /*0290*/ 	.word	0x000046f0


	//   ....[62]....
        /*0294*/ 	.word	0x00004740


	//   ....[63]....
        /*0298*/ 	.word	0x000047c0


	//   ....[64]....
        /*029c*/ 	.word	0x00004810


	//   ....[65]....
        /*02a0*/ 	.word	0x00004890


	//   ....[66]....
        /*02a4*/ 	.word	0x000048e0


	//   ....[67]....
        /*02a8*/ 	.word	0x00004970


	//   ....[68]....
        /*02ac*/ 	.word	0x000049e0


	//   ....[69]....
        /*02b0*/ 	.word	0x00004a60


	//   ....[70]....
        /*02b4*/ 	.word	0x00004af0


	//   ....[71]....
        /*02b8*/ 	.word	0x00004b40


	//----- nvinfo : EIATTR_VRC_CTA_INIT_COUNT
	.align		4
.L_57:
        /*02bc*/ 	.byte	0x02, 0x4a
	.zero		1
	.zero		1


	//----- nvinfo : EIATTR_EXIT_INSTR_OFFSETS
	.align		4
        /*02c0*/ 	.byte	0x04, 0x1c
        /*02c2*/ 	.short	(.L_59 - .L_58)


	//   ....[0]....
.L_58:
        /*02c4*/ 	.word	0x00000040


	//   ....[1]....
        /*02c8*/ 	.word	0x00000070


	//   ....[2]....
        /*02cc*/ 	.word	0x000000e0


	//   ....[3]....
        /*02d0*/ 	.word	0x000001c0


	//   ....[4]....
        /*02d4*/ 	.word	0x00000390


	//   ....[5]....
        /*02d8*/ 	.word	0x00000490


	//   ....[6]....
        /*02dc*/ 	.word	0x00000570


	//   ....[7]....
        /*02e0*/ 	.word	0x000005f0


	//   ....[8]....
        /*02e4*/ 	.word	0x00000b20


	//   ....[9]....
        /*02e8*/ 	.word	0x00003b90


	//----- nvinfo : EIATTR_CRS_STACK_SIZE
	.align		4
.L_59:
        /*02ec*/ 	.byte	0x04, 0x1e
        /*02ee*/ 	.short	(.L_61 - .L_60)
.L_60:
        /*02f0*/ 	.word	0x00000000


	//----- nvinfo : EIATTR_CBANK_PARAM_SIZE
	.align		4
.L_61:
        /*02f4*/ 	.byte	0x03, 0x19
        /*02f6*/ 	.short	0x0028


	//----- nvinfo : EIATTR_PARAM_CBANK
	.align		4
        /*02f8*/ 	.byte	0x04, 0x0a
        /*02fa*/ 	.short	(.L_63 - .L_62)
	.align		4
.L_62:
        /*02fc*/ 	.word	index@(.nv.constant0.tema_batch_f32)
        /*0300*/ 	.short	0x0380
        /*0302*/ 	.short	0x0028


	//----- nvinfo : EIATTR_SW_WAR
	.align		4
.L_63:
        /*0304*/ 	.byte	0x04, 0x36
        /*0306*/ 	.short	(.L_65 - .L_64)
.L_64:
        /*0308*/ 	.word	0x00000008
.L_65:


//--------------------- .nv.callgraph             --------------------------
	.section	.nv.callgraph,"",@"SHT_CUDA_CALLGRAPH"
	.align	4
	.sectionentsize	8
	.align		4
        /*0000*/ 	.word	0x00000000
	.align		4
        /*0004*/ 	.word	0xffffffff
	.align		4
        /*0008*/ 	.word	0x00000000
	.align		4
        /*000c*/ 	.word	0xfffffffe
	.align		4
        /*0010*/ 	.word	0x00000000
	.align		4
        /*0014*/ 	.word	0xfffffffd
	.align		4
        /*0018*/ 	.word	0x00000000
	.align		4
        /*001c*/ 	.word	0xfffffffc


//--------------------- .text.tema_multi_series_one_param_f32 --------------------------
	.section	.text.tema_multi_series_one_param_f32,"ax",@progbits
	.align	128
        .global         tema_multi_series_one_param_f32
        .type           tema_multi_series_one_param_f32,@function
        .size           tema_multi_series_one_param_f32,(.L_x_130 - tema_multi_series_one_param_f32)
        .other          tema_multi_series_one_param_f32,@"STO_CUDA_ENTRY STV_DEFAULT"
tema_multi_series_one_param_f32:
.text.tema_multi_series_one_param_f32:
[----:B------:R-:W-:Y:S08]  /*0000*/  LDC R1, c[0x0][0x37c] ;  /* 0x0000df00ff017b82 */ /* 0x000ff00000000800 */
[----:B------:R-:W0:Y:S08]  /*0010*/  LDC R12, c[0x0][0x390] ;  /* 0x0000e400ff0c7b82 */ /* 0x000e300000000800 */
[----:B------:R-:W0:Y:S02]  /*0020*/  LDC.64 R10, c[0x0][0x388] ;  /* 0x0000e200ff0a7b82 */ /* 0x000e240000000a00 */
[----:B0-----:R-:W-:-:S04]  /*0030*/  VIMNMX3 R0, R10, R12, R11, PT ;  /* 0x0000000c0a00720f */ /* 0x001fc8000380010b */
[----:B------:R-:W-:-:S13]  /*0040*/  ISETP.GE.AND P0, PT, R0, 0x1, PT ;  /* 0x000000010000780c */ /* 0x000fda0003f06270 */
[----:B------:R-:W-:Y:S05]  /*0050*/  @!P0 EXIT ;  /* 0x000000000000894d */ /* 0x000fea0003800000 */
[----:B------:R-:W0:Y:S01]  /*0060*/  S2R R0, SR_CTAID.X ;  /* 0x0000000000007919 */ /* 0x000e220000002500 */
[----:B------:R-:W1:Y:S01]  /*0070*/  S2R R13, SR_TID.X ;  /* 0x00000000000d7919 */ /* 0x000e620000002100 */
[----:B0-----:R-:W-:-:S05]  /*0080*/  IMAD.SHL.U32 R0, R0, 0x80, RZ ;  /* 0x0000008000007824 */ /* 0x001fca00078e00ff */
[----:B-1----:R-:W-:-:S04]  /*0090*/  LOP3.LUT R2, R0, 0x60, R13, 0xf8, !PT ;  /* 0x0000006000027812 */ /* 0x002fc800078ef80d */
[----:B------:R-:W-:-:S04]  /*00a0*/  LOP3.LUT R2, R2, 0x1f, R13, 0xf8, !PT ;  /* 0x0000001f02027812 */ /* 0x000fc800078ef80d */
[----:B------:R-:W-:-:S13]  /*00b0*/  ISETP.GE.AND P0, PT, R2, R11, PT ;  /* 0x0000000b0200720c */ /* 0x000fda0003f06270 */
[----:B------:R-:W-:Y:S05]  /*00c0*/  @P0 EXIT ;  /* 0x000000000000094d */ /* 0x000fea0003800000 */
[----:B------:R-:W0:Y:S01]  /*00d0*/  LDC.64 R14, c[0x0][0x398] ;  /* 0x0000e600ff0e7b82 */ /* 0x000e220000000a00 */
[----:B------:R-:W1:Y:S01]  /*00e0*/  LDCU.64 UR6, c[0x0][0x358] ;  /* 0x00006b00ff0677ac */ /* 0x000e620008000a00 */
[----:B0-----:R-:W-:-:S05]  /*00f0*/  IMAD.WIDE R14, R2, 0x4, R14 ;  /* 0x00000004020e7825 */ /* 0x001fca00078e020e */
[----:B-1----:R-:W2:Y:S01]  /*0100*/  LDG.E.CONSTANT R3, desc[UR6][R14.64] ;  /* 0x000000060e037981 */ /* 0x002ea2000c1e9900 */
[----:B------:R-:W-:Y:S01]  /*0110*/  VIADD R9, R10, 0xffffffff ;  /* 0xffffffff0a097836 */ /* 0x000fe20000000000 */
[C---:B------:R-:W-:Y:S02]  /*0120*/  LOP3.LUT R7, R13.reuse, 0x1f, RZ, 0xc0, !PT ;  /* 0x0000001f0d077812 */ /* 0x040fe400078ec0ff */
[----:B------:R-:W-:Y:S02]  /*0130*/  LOP3.LUT R8, R13, 0x60, RZ, 0xc0, !PT ;  /* 0x000000600d087812 */ /* 0x000fe400078ec0ff */
[----:B--2---:R-:W-:-:S04]  /*0140*/  VIMNMX R5, PT, PT, RZ, R3, !PT ;  /* 0x00000003ff057248 */ /* 0x004fc80007fe0100 */
[C---:B------:R-:W-:Y:S02]  /*0150*/  ISETP.GE.U32.AND P0, PT, R5.reuse, R12, PT ;  /* 0x0000000c0500720c */ /* 0x040fe40003f06070 */
[----:B------:R-:W-:-:S05]  /*0160*/  IADD3 R4, PT, PT, R5, R9, RZ ;  /* 0x0000000905047210 */ /* 0x000fca0007ffe0ff */
[----:B------:R-:W-:-:S04]  /*0170*/  IMAD.IADD R6, R9, 0x1, R4 ;  /* 0x0000000109067824 */ /* 0x000fc800078e0204 */
[----:B------:R-:W-:Y:S02]  /*0180*/  IMAD.IADD R9, R9, 0x1, R6 ;  /* 0x0000000109097824 */ /* 0x000fe400078e0206 */
[----:B------:R-:W-:Y:S05]  /*0190*/  @!P0 BRA `(.L_x_0) ;  /* 0x0000000400288947 */ /* 0x000fea0003800000 */
[C---:B------:R-:W-:Y:S01]  /*01a0*/  ISETP.GE.U32.AND P0, PT, R12.reuse, 0x8, PT ;  /* 0x000000080c00780c */ /* 0x040fe20003f06070 */
[----:B------:R-:W-:Y:S01]  /*01b0*/  HFMA2 R0, -RZ, RZ, 0, 0 ;  /* 0x00000000ff007431 */ /* 0x000fe200000001ff */
[----:B------:R-:W-:-:S04]  /*01c0*/  LOP3.LUT R10, R12, 0x7, RZ, 0xc0, !PT ;  /* 0x000000070c0a7812 */ /* 0x000fc800078ec0ff */
[----:B------:R-:W-:-:S07]  /*01d0*/  ISETP.NE.AND P1, PT, R10, RZ, PT ;  /* 0x000000ff0a00720c */ /* 0x000fce0003f25270 */
[----:B------:R-:W-:Y:S06]  /*01e0*/  @!P0 BRA `(.L_x_1) ;  /* 0x0000000000808947 */ /* 0x000fec0003800000 */
[----:B------:R-:W0:Y:S01]  /*01f0*/  LDC.64 R4, c[0x0][0x3a0] ;  /* 0x0000e800ff047b82 */ /* 0x000e220000000a00 */
[----:B------:R-:W-:Y:S01]  /*0200*/  LOP3.LUT R0, R12, 0x7ffffff8, RZ, 0xc0, !PT ;  /* 0x7ffffff80c007812 */ /* 0x000fe200078ec0ff */
[----:B------:R-:W-:Y:S01]  /*0210*/  IMAD.MOV.U32 R13, RZ, RZ, R2 ;  /* 0x000000ffff0d7224 */ /* 0x000fe200078e0002 */
[----:B------:R-:W-:-:S03]  /*0220*/  MOV R41, 0x7fc00000 ;  /* 0x7fc0000000297802 */ /* 0x000fc60000000f00 */
[----:B------:R-:W-:Y:S02]  /*0230*/  IMAD.MOV R3, RZ, RZ, -R0 ;  /* 0x000000ffff037224 */ /* 0x000fe400078e0a00 */
[----:B0-----:R-:W-:-:S04]  /*0240*/  IMAD.WIDE.U32 R6, R11, 0x4, R4 ;  /* 0x000000040b067825 */ /* 0x001fc800078e0004 */
[----:B------:R-:W-:-:S04]  /*0250*/  IMAD.WIDE.U32 R8, R11, 0x8, R4 ;  /* 0x000000080b087825 */ /* 0x000fc800078e0004 */
[----:B------:R-:W-:-:S04]  /*0260*/  IMAD.WIDE.U32 R14, R11, 0xc, R4 ;  /* 0x0000000c0b0e7825 */ /* 0x000fc800078e0004 */
[----:B------:R-:W-:-:S04]  /*0270*/  IMAD.WIDE.U32 R16, R11, 0x10, R4 ;  /* 0x000000100b107825 */ /* 0x000fc800078e0004 */
[----:B------:R-:W-:-:S04]  /*0280*/  IMAD.WIDE.U32 R18, R11, 0x14, R4 ;  /* 0x000000140b127825 */ /* 0x000fc800078e0004 */
[----:B------:R-:W-:-:S04]  /*0290*/  IMAD.WIDE.U32 R20, R11, 0x18, R4 ;  /* 0x000000180b147825 */ /* 0x000fc800078e0004 */
[----:B------:R-:W-:-:S07]  /*02a0*/  IMAD.WIDE.U32 R22, R11, 0x1c, R4 ;  /* 0x0000001c0b167825 */ /* 0x000fce00078e0004 */
.L_x_2:
[----:B0-----:R-:W-:Y:S01]  /*02b0*/  IMAD.WIDE R38, R13, 0x4, R4 ;  /* 0x000000040d267825 */ /* 0x001fe200078e0204 */
[----:B------:R-:W-:-:S03]  /*02c0*/  IADD3 R3, PT, PT, R3, 0x8, RZ ;  /* 0x0000000803037810 */ /* 0x000fc60007ffe0ff */
[----:B------:R-:W-:Y:S01]  /*02d0*/  IMAD.WIDE R26, R13, 0x4, R6 ;  /* 0x000000040d1a7825 */ /* 0x000fe200078e0206 */
[----:B------:R0:W-:Y:S01]  /*02e0*/  STG.E desc[UR6][R38.64], R41 ;  /* 0x0000002926007986 */ /* 0x0001e2000c101906 */
[----:B------:R-:W-:Y:S02]  /*02f0*/  ISETP.NE.AND P0, PT, R3, RZ, PT ;  /* 0x000000ff0300720c */ /* 0x000fe40003f05270 */
[C---:B------:R-:W-:Y:S01]  /*0300*/  IMAD.WIDE R28, R13.reuse, 0x4, R8 ;  /* 0x000000040d1c7825 */ /* 0x040fe200078e0208 */
[----:B------:R0:W-:Y:S03]  /*0310*/  STG.E desc[UR6][R26.64], R41 ;  /* 0x000000291a007986 */ /* 0x0001e6000c101906 */
        /* <DEDUP_REMOVED lines=8> */
[----:B------:R-:W-:Y:S01]  /*03a0*/  IMAD.WIDE R36, R13, 0x4, R22 ;  /* 0x000000040d247825 */ /* 0x000fe200078e0216 */
[----:B------:R0:W-:Y:S03]  /*03b0*/  STG.E desc[UR6][R34.64], R41 ;  /* 0x0000002922007986 */ /* 0x0001e6000c101906 */
[----:B------:R-:W-:Y:S01]  /*03c0*/  IMAD R13, R11, 0x8, R13 ;  /* 0x000000080b0d7824 */ /* 0x000fe200078e020d */
[----:B------:R0:W-:Y:S01]  /*03d0*/  STG.E desc[UR6][R36.64], R41 ;  /* 0x0000002924007986 */ /* 0x0001e2000c101906 */
[----:B------:R-:W-:Y:S05]  /*03e0*/  @P0 BRA `(.L_x_2) ;  /* 0xfffffffc00b00947 */ /* 0x000fea000383ffff */
.L_x_1:
[----:B------:R-:W-:Y:S05]  /*03f0*/  @!P1 EXIT ;  /* 0x000000000000994d */ /* 0x000fea0003800000 */
[----:B------:R-:W-:Y:S02]  /*0400*/  ISETP.GE.U32.AND P0, PT, R10, 0x4, PT ;  /* 0x000000040a00780c */ /* 0x000fe40003f06070 */
[----:B------:R-:W-:-:S04]  /*0410*/  LOP3.LUT R13, R12, 0x3, RZ, 0xc0, !PT ;  /* 0x000000030c0d7812 */ /* 0x000fc800078ec0ff */
[----:B------:R-:W-:-:S07]  /*0420*/  ISETP.NE.AND P1, PT, R13, RZ, PT ;  /* 0x000000ff0d00720c */ /* 0x000fce0003f25270 */
[----:B------:R-:W-:Y:S06]  /*0430*/  @!P0 BRA `(.L_x_3) ;  /* 0x0000000000308947 */ /* 0x000fec0003800000 */
[----:B------:R-:W1:Y:S01]  /*0440*/  LDC.64 R4, c[0x0][0x3a0] ;  /* 0x0000e800ff047b82 */ /* 0x000e620000000a00 */
[C---:B------:R-:W-:Y:S02]  /*0450*/  IMAD R3, R0.reuse, R11, R2 ;  /* 0x0000000b00037224 */ /* 0x040fe400078e0202 */
[----:B------:R-:W-:Y:S02]  /*0460*/  VIADD R0, R0, 0x4 ;  /* 0x0000000400007836 */ /* 0x000fe40000000000 */
[----:B-1----:R-:W-:Y:S01]  /*0470*/  IMAD.WIDE R4, R3, 0x4, R4 ;  /* 0x0000000403047825 */ /* 0x002fe200078e0204 */
[----:B------:R-:W-:-:S03]  /*0480*/  MOV R3, 0x7fc00000 ;  /* 0x7fc0000000037802 */ /* 0x000fc60000000f00 */
[C---:B------:R-:W-:Y:S02]  /*0490*/  IMAD.WIDE.U32 R6, R11.reuse, 0x4, R4 ;  /* 0x000000040b067825 */ /* 0x040fe400078e0004 */
[----:B------:R1:W-:Y:S04]  /*04a0*/  STG.E desc[UR6][R4.64], R3 ;  /* 0x0000000304007986 */ /* 0x0003e8000c101906 */
[----:B------:R1:W-:Y:S01]  /*04b0*/  STG.E desc[UR6][R6.64], R3 ;  /* 0x0000000306007986 */ /* 0x0003e2000c101906 */
[----:B------:R-:W-:-:S05]  /*04c0*/  IMAD.WIDE.U32 R8, R11, 0x4, R6 ;  /* 0x000000040b087825 */ /* 0x000fca00078e0006 */
[----:B------:R1:W-:Y:S01]  /*04d0*/  STG.E desc[UR6][R8.64], R3 ;  /* 0x0000000308007986 */ /* 0x0003e2000c101906 */
[----:B------:R-:W-:-:S05]  /*04e0*/  IMAD.WIDE.U32 R14, R11, 0x4, R8 ;  /* 0x000000040b0e7825 */ /* 0x000fca00078e0008 */
[----:B------:R1:W-:Y:S02]  /*04f0*/  STG.E desc[UR6][R14.64], R3 ;  /* 0x000000030e007986 */ /* 0x0003e4000c101906 */
.L_x_3:
[----:B------:R-:W-:Y:S05]  /*0500*/  @!P1 EXIT ;  /* 0x000000000000994d */ /* 0x000fea0003800000 */
[----:B------:R-:W-:Y:S02]  /*0510*/  ISETP.NE.AND P0, PT, R13, 0x1, PT ;  /* 0x000000010d00780c */ /* 0x000fe40003f05270 */
[----:B------:R-:W-:-:S04]  /*0520*/  LOP3.LUT R12, R12, 0x1, RZ, 0xc0, !PT ;  /* 0x000000010c0c7812 */ /* 0x000fc800078ec0ff */
[----:B------:R-:W-:-:S07]  /*0530*/  ISETP.NE.U32.AND P1, PT, R12, 0x1, PT ;  /* 0x000000010c00780c */ /* 0x000fce0003f25070 */
[----:B------:R-:W-:Y:S06]  /*0540*/  @!P0 BRA `(.L_x_4) ;  /* 0x0000000000208947 */ /* 0x000fec0003800000 */
[----:B-1----:R-:W1:Y:S01]  /*0550*/  LDC.64 R4, c[0x0][0x3a0] ;  /* 0x0000e800ff047b82 */ /* 0x002e620000000a00 */
[C---:B------:R-:W-:Y:S02]  /*0560*/  IMAD R3, R0.reuse, R11, R2 ;  /* 0x0000000b00037224 */ /* 0x040fe400078e0202 */
[----:B------:R-:W-:Y:S02]  /*0570*/  VIADD R0, R0, 0x2 ;  /* 0x0000000200007836 */ /* 0x000fe40000000000 */
[----:B-1----:R-:W-:Y:S01]  /*0580*/  IMAD.WIDE R4, R3, 0x4, R4 ;  /* 0x0000000403047825 */ /* 0x002fe200078e0204 */
[----:B------:R-:W-:-:S03]  /*0590*/  MOV R3, 0x7fc00000 ;  /* 0x7fc0000000037802 */ /* 0x000fc60000000f00 */
[----:B------:R-:W-:Y:S02]  /*05a0*/  IMAD.WIDE.U32 R6, R11, 0x4, R4 ;  /* 0x000000040b067825 */ /* 0x000fe400078e0004 */
[----:B------:R2:W-:Y:S04]  /*05b0*/  STG.E desc[UR6][R4.64], R3 ;  /* 0x0000000304007986 */ /* 0x0005e8000c101906 */
[----:B------:R2:W-:Y:S02]  /*05c0*/  STG.E desc[UR6][R6.64], R3 ;  /* 0x0000000306007986 */ /* 0x0005e4000c101906 */
.L_x_4:
[----:B------:R-:W-:Y:S05]  /*05d0*/  @P1 EXIT ;  /* 0x000000000000194d */ /* 0x000fea0003800000 */
[----:B-12---:R-:W1:Y:S01]  /*05e0*/  LDC.64 R4, c[0x0][0x3a0] ;  /* 0x0000e800ff047b82 */ /* 0x006e620000000a00 */
[----:B------:R-:W-:Y:S01]  /*05f0*/  IMAD R3, R0, R11, R2 ;  /* 0x0000000b00037224 */ /* 0x000fe200078e0202 */
[----:B------:R-:W-:-:S03]  /*0600*/  MOV R7, 0x7fc00000 ;  /* 0x7fc0000000077802 */ /* 0x000fc60000000f00 */
[----:B-1----:R-:W-:-:S05]  /*0610*/  IMAD.WIDE R2, R3, 0x4, R4 ;  /* 0x0000000403027825 */ /* 0x002fca00078e0204 */
[----:B------:R-:W-:Y:S01]  /*0620*/  STG.E desc[UR6][R2.64], R7 ;  /* 0x0000000702007986 */ /* 0x000fe2000c101906 */
[----:B------:R-:W-:Y:S05]  /*0630*/  EXIT ;  /* 0x000000000000794d */ /* 0x000fea0003800000 */
.L_x_0:
[----:B------:R-:W-:Y:S01]  /*0640*/  ISETP.GE.AND P0, PT, R9, 0x1, PT ;  /* 0x000000010900780c */ /* 0x000fe20003f06270 */
[----:B------:R-:W-:-:S12]  /*0650*/  BSSY.RECONVERGENT B0, `(.L_x_5) ;  /* 0x000004f000007945 */ /* 0x000fd80003800200 */
[----:B------:R-:W-:Y:S05]  /*0660*/  @!P0 BRA `(.L_x_6) ;  /* 0x0000000400348947 */ /* 0x000fea0003800000 */
[----:B------:R-:W-:Y:S01]  /*0670*/  VIMNMX R12, PT, PT, R9, R12, PT ;  /* 0x0000000c090c7248 */ /* 0x000fe20003fe0100 */
[----:B------:R-:W-:Y:S01]  /*0680*/  BSSY.RECONVERGENT B1, `(.L_x_7) ;  /* 0x0000027000017945 */ /* 0x000fe20003800200 */
[----:B------:R-:W-:Y:S02]  /*0690*/  IMAD.MOV.U32 R42, RZ, RZ, RZ ;  /* 0x000000ffff2a7224 */ /* 0x000fe400078e00ff */
[C---:B------:R-:W-:Y:S02]  /*06a0*/  ISETP.GE.AND P0, PT, R12.reuse, 0x8, PT ;  /* 0x000000080c00780c */ /* 0x040fe40003f06270 */
[----:B------:R-:W-:-:S04]  /*06b0*/  VIMNMX R38, PT, PT, R12, 0x1, !PT ;  /* 0x000000010c267848 */ /* 0x000fc80007fe0100 */
[----:B------:R-:W-:-:S04]  /*06c0*/  LOP3.LUT R39, R38, 0x7, RZ, 0xc0, !PT ;  /* 0x0000000726277812 */ /* 0x000fc800078ec0ff */
[----:B------:R-:W-:-:S03]  /*06d0*/  ISETP.NE.AND P1, PT, R39, RZ, PT ;  /* 0x000000ff2700720c */ /* 0x000fc60003f25270 */
[----:B------:R-:W-:Y:S10]  /*06e0*/  @!P0 BRA `(.L_x_8) ;  /* 0x0000000000808947 */ /* 0x000ff40003800000 */
[----:B------:R-:W0:Y:S01]  /*06f0*/  LDC.64 R12, c[0x0][0x3a0] ;  /* 0x0000e800ff0c7b82 */ /* 0x000e220000000a00 */
[----:B------:R-:W-:Y:S01]  /*0700*/  LOP3.LUT R42, R38, 0x7ffffff8, RZ, 0xc0, !PT ;  /* 0x7ffffff8262a7812 */ /* 0x000fe200078ec0ff */
[----:B------:R-:W-:Y:S01]  /*0710*/  IMAD.MOV.U32 R43, RZ, RZ, 0x7fc00000 ;  /* 0x7fc00000ff2b7424 */ /* 0x000fe200078e00ff */
[----:B------:R-:W-:Y:S02]  /*0720*/  MOV R45, R2 ;  /* 0x00000002002d7202 */ /* 0x000fe40000000f00 */
[----:B------:R-:W-:Y:S01]  /*0730*/  IADD3 R44, PT, PT, -R42, RZ, RZ ;  /* 0x000000ff2a2c7210 */ /* 0x000fe20007ffe1ff */
[----:B0-----:R-:W-:-:S04]  /*0740*/  IMAD.WIDE.U32 R14, R11, 0x4, R12 ;  /* 0x000000040b0e7825 */ /* 0x001fc800078e000c */
[----:B------:R-:W-:-:S04]  /*0750*/  IMAD.WIDE.U32 R16, R11, 0x8, R12 ;  /* 0x000000080b107825 */ /* 0x000fc800078e000c */
[----:B------:R-:W-:-:S04]  /*0760*/  IMAD.WIDE.U32 R18, R11, 0xc, R12 ;  /* 0x0000000c0b127825 */ /* 0x000fc800078e000c */
[----:B------:R-:W-:-:S04]  /*0770*/  IMAD.WIDE.U32 R20, R11, 0x10, R12 ;  /* 0x000000100b147825 */ /* 0x000fc800078e000c */
[----:B------:R-:W-:-:S04]  /*0780*/  IMAD.WIDE.U32 R22, R11, 0x14, R12 ;  /* 0x000000140b167825 */ /* 0x000fc800078e000c */
[----:B------:R-:W-:-:S04]  /*0790*/  IMAD.WIDE.U32 R24, R11, 0x18, R12 ;  /* 0x000000180b187825 */ /* 0x000fc800078e000c */
[----:B------:R-:W-:-:S07]  /*07a0*/  IMAD.WIDE.U32 R26, R11, 0x1c, R12 ;  /* 0x0000001c0b1a7825 */ /* 0x000fce00078e000c */
.L_x_9:
[----:B--2---:R-:W-:-:S04]  /*07b0*/  IMAD.WIDE R28, R45, 0x4, R12 ;  /* 0x000000042d1c7825 */ /* 0x004fc800078e020c */
[C---:B------:R-:W-:Y:S01]  /*07c0*/  IMAD.WIDE R30, R45.reuse, 0x4, R14 ;  /* 0x000000042d1e7825 */ /* 0x040fe200078e020e */
[----:B------:R0:W-:Y:S03]  /*07d0*/  STG.E desc[UR6][R28.64], R43 ;  /* 0x0000002b1c007986 */ /* 0x0001e6000c101906 */
[C---:B------:R-:W-:Y:S01]  /*07e0*/  IMAD.WIDE R40, R45.reuse, 0x4, R16 ;  /* 0x000000042d287825 */ /* 0x040fe200078e0210 */
[----:B------:R1:W-:Y:S03]  /*07f0*/  STG.E desc[UR6][R30.64], R43 ;  /* 0x0000002b1e007986 */ /* 0x0003e6000c101906 */
[C---:B------:R-:W-:Y:S01]  /*0800*/  IMAD.WIDE R32, R45.reuse, 0x4, R22 ;  /* 0x000000042d207825 */ /* 0x040fe200078e0216 */
[----:B------:R2:W-:Y:S03]  /*0810*/  STG.E desc[UR6][R40.64], R43 ;  /* 0x0000002b28007986 */ /* 0x0005e6000c101906 */
[----:B------:R-:W-:-:S04]  /*0820*/  IMAD.WIDE R34, R45, 0x4, R24 ;  /* 0x000000042d227825 */ /* 0x000fc800078e0218 */
[----:B0-----:R-:W-:-:S04]  /*0830*/  IMAD.WIDE R28, R45, 0x4, R18 ;  /* 0x000000042d1c7825 */ /* 0x001fc800078e0212 */
[C---:B-1----:R-:W-:Y:S01]  /*0840*/  IMAD.WIDE R30, R45.reuse, 0x4, R20 ;  /* 0x000000042d1e7825 */ /* 0x042fe200078e0214 */
[----:B------:R2:W-:Y:S03]  /*0850*/  STG.E desc[UR6][R28.64], R43 ;  /* 0x0000002b1c007986 */ /* 0x0005e6000c101906 */
[----:B------:R-:W-:Y:S01]  /*0860*/  IMAD.WIDE R36, R45, 0x4, R26 ;  /* 0x000000042d247825 */ /* 0x000fe200078e021a */
[----:B------:R2:W-:Y:S01]  /*0870*/  STG.E desc[UR6][R30.64], R43 ;  /* 0x0000002b1e007986 */ /* 0x0005e2000c101906 */
[----:B------:R-:W-:Y:S02]  /*0880*/  LEA R45, R11, R45, 0x3 ;  /* 0x0000002d0b2d7211 */ /* 0x000fe400078e18ff */
[----:B------:R-:W-:Y:S01]  /*0890*/  VIADD R44, R44, 0x8 ;  /* 0x000000082c2c7836 */ /* 0x000fe20000000000 */
[----:B------:R2:W-:Y:S04]  /*08a0*/  STG.E desc[UR6][R32.64], R43 ;  /* 0x0000002b20007986 */ /* 0x0005e8000c101906 */
[----:B------:R2:W-:Y:S01]  /*08b0*/  STG.E desc[UR6][R34.64], R43 ;  /* 0x0000002b22007986 */ /* 0x0005e2000c101906 */
[----:B------:R-:W-:-:S03]  /*08c0*/  ISETP.NE.AND P0, PT, R44, RZ, PT ;  /* 0x000000ff2c00720c */ /* 0x000fc60003f05270 */
[----:B------:R2:W-:Y:S10]  /*08d0*/  STG.E desc[UR6][R36.64], R43 ;  /* 0x0000002b24007986 */ /* 0x0005f4000c101906 */
[----:B------:R-:W-:Y:S05]  /*08e0*/  @P0 BRA `(.L_x_9) ;  /* 0xfffffffc00b00947 */ /* 0x000fea000383ffff */
.L_x_8:
[----:B------:R-:W-:Y:S05]  /*08f0*/  BSYNC.RECONVERGENT B1 ;  /* 0x0000000000017941 */ /* 0x000fea0003800200 */
.L_x_7:
[----:B------:R-:W-:Y:S05]  /*0900*/  @!P1 BRA `(.L_x_6) ;  /* 0x00000000008c9947 */ /* 0x000fea0003800000 */
[----:B------:R-:W-:Y:S01]  /*0910*/  ISETP.GE.U32.AND P0, PT, R39, 0x4, PT ;  /* 0x000000042700780c */ /* 0x000fe20003f06070 */
[----:B------:R-:W-:Y:S01]  /*0920*/  BSSY.RECONVERGENT B1, `(.L_x_10) ;  /* 0x0000010000017945 */ /* 0x000fe20003800200 */
[----:B------:R-:W-:-:S04]  /*0930*/  LOP3.LUT R20, R38, 0x3, RZ, 0xc0, !PT ;  /* 0x0000000326147812 */ /* 0x000fc800078ec0ff */
[----:B------:R-:W-:-:S07]  /*0940*/  ISETP.NE.AND P1, PT, R20, RZ, PT ;  /* 0x000000ff1400720c */ /* 0x000fce0003f25270 */
[----:B------:R-:W-:Y:S06]  /*0950*/  @!P0 BRA `(.L_x_11) ;  /* 0x0000000000308947 */ /* 0x000fec0003800000 */
[----:B------:R-:W0:Y:S01]  /*0960*/  LDC.64 R12, c[0x0][0x3a0] ;  /* 0x0000e800ff0c7b82 */ /* 0x000e220000000a00 */
[C---:B------:R-:W-:Y:S01]  /*0970*/  IMAD R15, R42.reuse, R11, R2 ;  /* 0x0000000b2a0f7224 */ /* 0x040fe200078e0202 */
[----:B------:R-:W-:Y:S01]  /*0980*/  IADD3 R42, PT, PT, R42, 0x4, RZ ;  /* 0x000000042a2a7810 */ /* 0x000fe20007ffe0ff */
[----:B------:R-:W-:Y:S02]  /*0990*/  IMAD.MOV.U32 R21, RZ, RZ, 0x7fc00000 ;  /* 0x7fc00000ff157424 */ /* 0x000fe400078e00ff */
[----:B0-----:R-:W-:-:S05]  /*09a0*/  IMAD.WIDE R12, R15, 0x4, R12 ;  /* 0x000000040f0c7825 */ /* 0x001fca00078e020c */
[----:B------:R0:W-:Y:S01]  /*09b0*/  STG.E desc[UR6][R12.64], R21 ;  /* 0x000000150c007986 */ /* 0x0001e2000c101906 */
[----:B------:R-:W-:-:S05]  /*09c0*/  IMAD.WIDE.U32 R14, R11, 0x4, R12 ;  /* 0x000000040b0e7825 */ /* 0x000fca00078e000c */
[----:B------:R0:W-:Y:S01]  /*09d0*/  STG.E desc[UR6][R14.64], R21 ;  /* 0x000000150e007986 */ /* 0x0001e2000c101906 */
[----:B------:R-:W-:-:S05]  /*09e0*/  IMAD.WIDE.U32 R16, R11, 0x4, R14 ;  /* 0x000000040b107825 */ /* 0x000fca00078e000e */
[----:B------:R0:W-:Y:S01]  /*09f0*/  STG.E desc[UR6][R16.64], R21 ;  /* 0x0000001510007986 */ /* 0x0001e2000c101906 */
[----:B------:R-:W-:-:S05]  /*0a00*/  IMAD.WIDE.U32 R18, R11, 0x4, R16 ;  /* 0x000000040b127825 */ /* 0x000fca00078e0010 */
[----:B------:R0:W-:Y:S02]  /*0a10*/  STG.E desc[UR6][R18.64], R21 ;  /* 0x0000001512007986 */ /* 0x0001e4000c101906 */
.L_x_11:
[----:B------:R-:W-:Y:S05]  /*0a20*/  BSYNC.RECONVERGENT B1 ;  /* 0x0000000000017941 */ /* 0x000fea0003800200 */
.L_x_10:
[----:B------:R-:W-:Y:S05]  /*0a30*/  @!P1 BRA `(.L_x_6) ;  /* 0x0000000000409947 */ /* 0x000fea0003800000 */
[----:B------:R-:W-:Y:S02]  /*0a40*/  ISETP.NE.AND P0, PT, R20, 0x1, PT ;  /* 0x000000011400780c */ /* 0x000fe40003f05270 */
[----:B------:R-:W-:-:S04]  /*0a50*/  LOP3.LUT R38, R38, 0x1, RZ, 0xc0, !PT ;  /* 0x0000000126267812 */ /* 0x000fc800078ec0ff */
[----:B------:R-:W-:-:S07]  /*0a60*/  ISETP.NE.U32.AND P1, PT, R38, 0x1, PT ;  /* 0x000000012600780c */ /* 0x000fce0003f25070 */
[----:B0-----:R-:W0:Y:S01]  /*0a70*/  @P0 LDC.64 R12, c[0x0][0x3a0] ;  /* 0x0000e800ff0c0b82 */ /* 0x001e220000000a00 */
[C---:B------:R-:W-:Y:S01]  /*0a80*/  @P0 IMAD R15, R42.reuse, R11, R2 ;  /* 0x0000000b2a0f0224 */ /* 0x040fe200078e0202 */
[----:B------:R-:W-:Y:S01]  /*0a90*/  @P0 MOV R21, 0x7fc00000 ;  /* 0x7fc0000000150802 */ /* 0x000fe20000000f00 */
[----:B------:R-:W-:-:S05]  /*0aa0*/  @P0 VIADD R42, R42, 0x2 ;  /* 0x000000022a2a0836 */ /* 0x000fca0000000000 */
[----:B------:R-:W1:Y:S01]  /*0ab0*/  @!P1 LDC.64 R18, c[0x0][0x3a0] ;  /* 0x0000e800ff129b82 */ /* 0x000e620000000a00 */
[----:B0-----:R-:W-:-:S04]  /*0ac0*/  @P0 IMAD.WIDE R14, R15, 0x4, R12 ;  /* 0x000000040f0e0825 */ /* 0x001fc800078e020c */
[----:B------:R-:W-:Y:S01]  /*0ad0*/  @!P1 IMAD R13, R42, R11, R2 ;  /* 0x0000000b2a0d9224 */ /* 0x000fe200078e0202 */
[----:B------:R3:W-:Y:S01]  /*0ae0*/  @P0 STG.E desc[UR6][R14.64], R21 ;  /* 0x000000150e000986 */ /* 0x0007e2000c101906 */
[----:B------:R-:W-:-:S04]  /*0af0*/  @P0 IMAD.WIDE.U32 R16, R11, 0x4, R14 ;  /* 0x000000040b100825 */ /* 0x000fc800078e000e */
[----:B-1----:R-:W-:Y:S01]  /*0b00*/  @!P1 IMAD.WIDE R12, R13, 0x4, R18 ;  /* 0x000000040d0c9825 */ /* 0x002fe200078e0212 */
[----:B------:R3:W-:Y:S03]  /*0b10*/  @P0 STG.E desc[UR6][R16.64], R21 ;  /* 0x0000001510000986 */ /* 0x0007e6000c101906 */
[----:B------:R-:W-:-:S05]  /*0b20*/  @!P1 IMAD.MOV.U32 R11, RZ, RZ, 0x7fc00000 ;  /* 0x7fc00000ff0b9424 */ /* 0x000fca00078e00ff */
[----:B------:R3:W-:Y:S02]  /*0b30*/  @!P1 STG.E desc[UR6][R12.64], R11 ;  /* 0x0000000b0c009986 */ /* 0x0007e4000c101906 */
.L_x_6:
[----:B------:R-:W-:Y:S05]  /*0b40*/  BSYNC.RECONVERGENT B0 ;  /* 0x0000000000007941 */ /* 0x000fea0003800200 */
.L_x_5:
[----:B------:R-:W-:Y:S01]  /*0b50*/  I2FP.F32.U32 R10, R10 ;  /* 0x0000000a000a7245 */ /* 0x000fe20000201000 */
[----:B------:R-:W-:Y:S02]  /*0b60*/  UMOV UR4, 0x40000000 ;  /* 0x4000000000047882 */ /* 0x000fe40000000000 */
[----:B0--3--:R-:W-:Y:S02]  /*0b70*/  MOV R12, UR4 ;  /* 0x00000004000c7c02 */ /* 0x009fe40008000f00 */
[----:B------:R-:W-:-:S04]  /*0b80*/  FADD R11, R10, 1 ;  /* 0x3f8000000a0b7421 */ /* 0x000fc80000000000 */
[----:B------:R-:W0:Y:S08]  /*0b90*/  MUFU.RCP R10, R11 ;  /* 0x0000000b000a7308 */ /* 0x000e300000001000 */
[----:B------:R-:W1:Y:S01]  /*0ba0*/  FCHK P0, R12, R11 ;  /* 0x0000000b0c007302 */ /* 0x000e620000000000 */
[----:B0-----:R-:W-:-:S04]  /*0bb0*/  FFMA R13, -R11, R10, 1 ;  /* 0x3f8000000b0d7423 */ /* 0x001fc8000000010a */
[----:B------:R-:W-:-:S04]  /*0bc0*/  FFMA R10, R10, R13, R10 ;  /* 0x0000000d0a0a7223 */ /* 0x000fc8000000000a */
[----:B------:R-:W-:-:S04]  /*0bd0*/  FFMA R18, R10, 2, RZ ;  /* 0x400000000a127823 */ /* 0x000fc800000000ff */
[----:B------:R-:W-:-:S04]  /*0be0*/  FFMA R13, -R11, R18, 2 ;  /* 0x400000000b0d7423 */ /* 0x000fc80000000112 */
[----:B------:R-:W-:Y:S01]  /*0bf0*/  FFMA R18, R10, R13, R18 ;  /* 0x0000000d0a127223 */ /* 0x000fe20000000012 */
[----:B-1----:R-:W-:Y:S06]  /*0c00*/  @!P0 BRA `(.L_x_12) ;  /* 0x00000000000c8947 */ /* 0x002fec0003800000 */
[----:B------:R-:W-:-:S07]  /*0c10*/  MOV R12, 0xc30 ;  /* 0x00000c30000c7802 */ /* 0x000fce0000000f00 */
[----:B--2---:R-:W-:Y:S05]  /*0c20*/  CALL.REL.NOINC `($__internal_0_$__cuda_sm3x_div_rn_noftz_f32_slowpath) ;  /* 0x0000000800ac7944 */ /* 0x004fea0003c00000 */
[----:B------:R-:W-:-:S07]  /*0c30*/  IMAD.MOV.U32 R18, RZ, RZ, R14 ;  /* 0x000000ffff127224 */ /* 0x000fce00078e000e */
.L_x_12:
[----:B------:R-:W0:Y:S02]  /*0c40*/  LDC R10, c[0x0][0x390] ;  /* 0x0000e400ff0a7b82 */ /* 0x000e240000000800 */
[----:B0-----:R-:W-:-:S13]  /*0c50*/  ISETP.GE.AND P0, PT, R3, R10, PT ;  /* 0x0000000a0300720c */ /* 0x001fda0003f06270 */
[----:B------:R-:W-:Y:S05]  /*0c60*/  @P0 EXIT ;  /* 0x000000000000094d */ /* 0x000fea0003800000 */
[----:B------:R-:W0:Y:S01]  /*0c70*/  LDCU UR8, c[0x0][0x38c] ;  /* 0x00007180ff0877ac */ /* 0x000e220008000800 */
[----:B------:R-:W1:Y:S01]  /*0c80*/  LDCU.64 UR4, c[0x0][0x380] ;  /* 0x00007000ff0477ac */ /* 0x000e620008000a00 */
[----:B0-----:R-:W-:-:S05]  /*0c90*/  MOV R12, UR8 ;  /* 0x00000008000c7c02 */ /* 0x001fca0008000f00 */
[----:B------:R-:W-:-:S05]  /*0ca0*/  IMAD R2, R5, R12, R2 ;  /* 0x0000000c05027224 */ /* 0x000fca00078e0202 */
[----:B------:R-:W-:Y:S02]  /*0cb0*/  SHF.R.S32.HI R3, RZ, 0x1f, R2 ;  /* 0x0000001fff037819 */ /* 0x000fe40000011402 */
[----:B-1----:R-:W-:-:S04]  /*0cc0*/  LEA R22, P0, R2, UR4, 0x2 ;  /* 0x0000000402167c11 */ /* 0x002fc8000f8010ff */
[----:B------:R-:W-:-:S05]  /*0cd0*/  LEA.HI.X R23, R2, UR5, R3, 0x2, P0 ;  /* 0x0000000502177c11 */ /* 0x000fca00080f1403 */
[----:B------:R0:W5:Y:S01]  /*0ce0*/  LDG.E.CONSTANT R22, desc[UR6][R22.64] ;  /* 0x0000000616167981 */ /* 0x000162000c1e9900 */
[C---:B------:R-:W-:Y:S01]  /*0cf0*/  VIADDMNMX.U32 R2, R5.reuse, 0x1, R10, !PT ;  /* 0x0000000105027846 */ /* 0x040fe2000780000a */
[----:B------:R-:W-:Y:S01]  /*0d00*/  BSSY.RECONVERGENT B0, `(.L_x_13) ;  /* 0x000002f000007945 */ /* 0x000fe20003800200 */
[----:B------:R-:W-:Y:S02]  /*0d10*/  HFMA2 R19, -RZ, RZ, 0, 0 ;  /* 0x00000000ff137431 */ /* 0x000fe400000001ff */
[----:B------:R-:W-:Y:S02]  /*0d20*/  IMAD.MOV.U32 R20, RZ, RZ, RZ ;  /* 0x000000ffff147224 */ /* 0x000fe400078e00ff */
[----:B------:R-:W-:Y:S01]  /*0d30*/  IMAD.IADD R3, R2, 0x1, -R5 ;  /* 0x0000000102037824 */ /* 0x000fe200078e0a05 */
[----:B------:R-:W-:-:S04]  /*0d40*/  IADD3 R2, PT, PT, R5, -R2, RZ ;  /* 0x8000000205027210 */ /* 0x000fc80007ffe0ff */
[----:B------:R-:W-:Y:S02]  /*0d50*/  LOP3.LUT P1, R10, R3, 0x3, RZ, 0xc0, !PT ;  /* 0x00000003030a7812 */ /* 0x000fe4000782c0ff */
[----:B------:R-:W-:-:S11]  /*0d60*/  ISETP.GT.U32.AND P0, PT, R2, -0x4, PT ;  /* 0xfffffffc0200780c */ /* 0x000fd60003f04070 */
[----:B0-----:R-:W-:Y:S05]  /*0d70*/  @!P1 BRA `(.L_x_14) ;  /* 0x00000000009c9947 */ /* 0x001fea0003800000 */
[----:B------:R-:W0:Y:S01]  /*0d80*/  LDCU UR4, c[0x0][0x388] ;  /* 0x00007100ff0477ac */ /* 0x000e220008000800 */
[----:B------:R-:W1:Y:S01]  /*0d90*/  LDC.64 R2, c[0x0][0x380] ;  /* 0x0000e000ff027b82 */ /* 0x000e620000000a00 */
[----:B------:R-:W-:Y:S01]  /*0da0*/  IMAD R11, R5, R12, R0 ;  /* 0x0000000c050b7224 */ /* 0x000fe200078e0200 */
[----:B------:R-:W-:Y:S01]  /*0db0*/  MOV R20, RZ ;  /* 0x000000ff00147202 */ /* 0x000fe20000000f00 */
[----:B------:R-:W-:-:S03]  /*0dc0*/  IMAD.MOV R16, RZ, RZ, -R10 ;  /* 0x000000ffff107224 */ /* 0x000fc600078e0a0a */
[----:B------:R-:W-:Y:S01]  /*0dd0*/  IADD3 R17, PT, PT, R7, R11, R8 ;  /* 0x0000000b07117210 */ /* 0x000fe20007ffe008 */
[----:B0-----:R-:W-:Y:S02]  /*0de0*/  ULEA UR5, -UR4, URZ, 0x1 ;  /* 0x000000ff04057291 */ /* 0x001fe4000f8e09ff */
[----:B------:R-:W-:-:S04]  /*0df0*/  UIADD3 UR4, UPT, UPT, -UR4, URZ, URZ ;  /* 0x000000ff04047290 */ /* 0x000fc8000fffe1ff */
[----:B------:R-:W-:Y:S02]  /*0e00*/  IMAD.U32 R14, RZ, RZ, UR5 ;  /* 0x00000005ff0e7e24 */ /* 0x000fe4000f8e00ff */
[----:B------:R-:W-:-:S07]  /*0e10*/  MOV R15, UR4 ;  /* 0x00000004000f7c02 */ /* 0x000fce0008000f00 */
.L_x_15:
[----:B01----:R-:W-:Y:S01]  /*0e20*/  IMAD.WIDE R10, R17, 0x4, R2 ;  /* 0x00000004110a7825 */ /* 0x003fe200078e0202 */
[----:B------:R-:W-:Y:S01]  /*0e30*/  ISETP.GE.AND P3, PT, R5, R9, PT ;  /* 0x000000090500720c */ /* 0x000fe20003f66270 */
[----:B------:R-:W0:Y:S04]  /*0e40*/  LDCU UR4, c[0x0][0x38c] ;  /* 0x00007180ff0477ac */ /* 0x000e280008000800 */
[----:B------:R-:W3:Y:S01]  /*0e50*/  LDG.E.CONSTANT R11, desc[UR6][R10.64] ;  /* 0x000000060a0b7981 */ /* 0x000ee2000c1e9900 */
[----:B------:R-:W-:Y:S01]  /*0e60*/  VIADD R15, R15, 0x1 ;  /* 0x000000010f0f7836 */ /* 0x000fe20000000000 */
[----:B------:R-:W-:Y:S02]  /*0e70*/  ISETP.GE.AND P1, PT, R5, R4, PT ;  /* 0x000000040500720c */ /* 0x000fe40003f26270 */
[----:B------:R-:W-:-:S02]  /*0e80*/  IADD3 R16, PT, PT, R16, 0x1, RZ ;  /* 0x0000000110107810 */ /* 0x000fc40007ffe0ff */
[----:B------:R-:W-:Y:S01]  /*0e90*/  ISETP.NE.AND P2, PT, R15, RZ, PT ;  /* 0x000000ff0f00720c */ /* 0x000fe20003f45270 */
[----:B---3-5:R-:W-:-:S04]  /*0ea0*/  FADD R13, R11, -R22 ;  /* 0x800000160b0d7221 */ /* 0x028fc80000000000 */
[----:B------:R-:W-:Y:S02]  /*0eb0*/  FFMA R22, R13, R18, R22 ;  /* 0x000000120d167223 */ /* 0x000fe40000000016 */
[----:B------:R-:W1:Y:S03]  /*0ec0*/  @P3 LDC.64 R12, c[0x0][0x3a0] ;  /* 0x0000e800ff0c3b82 */ /* 0x000e660000000a00 */
[----:B------:R-:W-:Y:S02]  /*0ed0*/  FSEL R21, R22, R19, !P2 ;  /* 0x0000001316157208 */ /* 0x000fe40005000000 */
[C---:B------:R-:W-:Y:S01]  /*0ee0*/  ISETP.NE.AND P2, PT, R14.reuse, -0x2, PT ;  /* 0xfffffffe0e00780c */ /* 0x040fe20003f45270 */
[----:B------:R-:W-:Y:S02]  /*0ef0*/  VIADD R14, R14, 0x1 ;  /* 0x000000010e0e7836 */ /* 0x000fe40000000000 */
[----:B------:R-:W-:-:S04]  /*0f00*/  FADD R24, R22, -R21 ;  /* 0x8000001516187221 */ /* 0x000fc80000000000 */
[----:B------:R-:W-:Y:S01]  /*0f10*/  @P1 FFMA R19, R24, R18, R21 ;  /* 0x0000001218131223 */ /* 0x000fe20000000015 */
[C---:B------:R-:W-:Y:S02]  /*0f20*/  ISETP.GE.U32.AND P1, PT, R5.reuse, R6, PT ;  /* 0x000000060500720c */ /* 0x040fe40003f26070 */
[----:B------:R-:W-:Y:S01]  /*0f30*/  IADD3 R5, PT, PT, R5, 0x1, RZ ;  /* 0x0000000105057810 */ /* 0x000fe20007ffe0ff */
[----:B------:R-:W-:Y:S01]  /*0f40*/  @P3 FADD R21, R22, -R19 ;  /* 0x8000001316153221 */ /* 0x000fe20000000000 */
[----:B------:R-:W-:-:S05]  /*0f50*/  FSEL R10, R19, R20, !P2 ;  /* 0x00000014130a7208 */ /* 0x000fca0005000000 */
[----:B------:R-:W-:-:S04]  /*0f60*/  FADD R11, R19, -R10 ;  /* 0x8000000a130b7221 */ /* 0x000fc80000000000 */
[----:B------:R-:W-:Y:S01]  /*0f70*/  @P1 FFMA R20, R11, R18, R10 ;  /* 0x000000120b141223 */ /* 0x000fe2000000000a */
[----:B-1----:R-:W-:Y:S01]  /*0f80*/  @P3 IMAD.WIDE R10, R17, 0x4, R12 ;  /* 0x00000004110a3825 */ /* 0x002fe200078e020c */
[----:B------:R-:W-:-:S03]  /*0f90*/  ISETP.NE.AND P1, PT, R16, RZ, PT ;  /* 0x000000ff1000720c */ /* 0x000fc60003f25270 */
[----:B------:R-:W-:Y:S01]  /*0fa0*/  @P3 FFMA R21, R21, 3, R20 ;  /* 0x4040000015153823 */ /* 0x000fe20000000014 */
[----:B0-----:R-:W-:-:S04]  /*0fb0*/  IMAD.U32 R12, RZ, RZ, UR4 ;  /* 0x00000004ff0c7e24 */ /* 0x001fc8000f8e00ff */
[----:B------:R0:W-:Y:S01]  /*0fc0*/  @P3 STG.E desc[UR6][R10.64], R21 ;  /* 0x000000150a003986 */ /* 0x0001e2000c101906 */
[----:B------:R-:W-:-:S04]  /*0fd0*/  IADD3 R17, PT, PT, R17, R12, RZ ;  /* 0x0000000c11117210 */ /* 0x000fc80007ffe0ff */
[----:B------:R-:W-:Y:S05]  /*0fe0*/  @P1 BRA `(.L_x_15) ;  /* 0xfffffffc008c1947 */ /* 0x000fea000383ffff */
.L_x_14:
[----:B------:R-:W-:Y:S05]  /*0ff0*/  BSYNC.RECONVERGENT B0 ;  /* 0x0000000000007941 */ /* 0x000fea0003800200 */
.L_x_13:
[----:B------:R-:W-:Y:S05]  /*1000*/  @P0 EXIT ;  /* 0x000000000000094d */ /* 0x000fea0003800000 */
[----:B0-----:R-:W0:Y:S01]  /*1010*/  LDC R21, c[0x0][0x38c] ;  /* 0x0000e300ff157b82 */ /* 0x001e220000000800 */
[C---:B------:R-:W-:Y:S01]  /*1020*/  VIADD R11, R5.reuse, 0x2 ;  /* 0x00000002050b7836 */ /* 0x040fe20000000000 */
[C---:B------:R-:W-:Y:S01]  /*1030*/  IADD3 R13, PT, PT, R5.reuse, 0x3, RZ ;  /* 0x00000003050d7810 */ /* 0x040fe20007ffe0ff */
[-CC-:B------:R-:W-:Y:S02]  /*1040*/  IMAD R23, R5, R12.reuse, R0.reuse ;  /* 0x0000000c05177224 */ /* 0x180fe400078e0200 */
[-CC-:B------:R-:W-:Y:S02]  /*1050*/  IMAD R11, R11, R12.reuse, R0.reuse ;  /* 0x0000000c0b0b7224 */ /* 0x180fe400078e0200 */
[----:B------:R-:W-:Y:S01]  /*1060*/  IMAD R13, R13, R12, R0 ;  /* 0x0000000c0d0d7224 */ /* 0x000fe200078e0200 */
[----:B------:R-:W1:Y:S01]  /*1070*/  LDC.64 R2, c[0x0][0x380] ;  /* 0x0000e000ff027b82 */ /* 0x000e620000000a00 */
[C-C-:B------:R-:W-:Y:S02]  /*1080*/  IADD3 R23, PT, PT, R7.reuse, R23, R8.reuse ;  /* 0x0000001707177210 */ /* 0x140fe40007ffe008 */
[----:B------:R-:W-:-:S02]  /*1090*/  IADD3 R0, PT, PT, R7, R11, R8 ;  /* 0x0000000b07007210 */ /* 0x000fc40007ffe008 */
[----:B------:R-:W-:Y:S01]  /*10a0*/  IADD3 R8, PT, PT, R7, R13, R8 ;  /* 0x0000000d07087210 */ /* 0x000fe20007ffe008 */
[----:B------:R-:W-:-:S07]  /*10b0*/  IMAD.IADD R7, R23, 0x1, R12 ;  /* 0x0000000117077824 */ /* 0x000fce00078e020c */
.L_x_16:
[----:B-1----:R-:W-:Y:S01]  /*10c0*/  IMAD.WIDE R12, R23, 0x4, R2 ;  /* 0x00000004170c7825 */ /* 0x002fe200078e0202 */
[----:B------:R-:W-:Y:S01]  /*10d0*/  ISETP.NE.AND P0, PT, R5, R4, PT ;  /* 0x000000040500720c */ /* 0x000fe20003f05270 */
[----:B------:R-:W1:Y:S03]  /*10e0*/  LDCU UR4, c[0x0][0x390] ;  /* 0x00007200ff0477ac */ /* 0x000e660008000800 */
[----:B------:R-:W3:Y:S01]  /*10f0*/  LDG.E.CONSTANT R25, desc[UR6][R12.64] ;  /* 0x000000060c197981 */ /* 0x000ee2000c1e9900 */
[----:B0-----:R-:W-:-:S05]  /*1100*/  IMAD.WIDE.U32 R14, R21, 0x4, R12 ;  /* 0x00000004150e7825 */ /* 0x001fca00078e000c */
[----:B------:R-:W4:Y:S01]  /*1110*/  LDG.E.CONSTANT R27, desc[UR6][R14.64] ;  /* 0x000000060e1b7981 */ /* 0x000f22000c1e9900 */
[----:B------:R-:W-:-:S05]  /*1120*/  IMAD.WIDE.U32 R16, R21, 0x4, R14 ;  /* 0x0000000415107825 */ /* 0x000fca00078e000e */
[----:B------:R-:W4:Y:S01]  /*1130*/  LDG.E.CONSTANT R26, desc[UR6][R16.64] ;  /* 0x00000006101a7981 */ /* 0x000f22000c1e9900 */
[----:B------:R-:W-:-:S06]  /*1140*/  IMAD.WIDE.U32 R10, R21, 0x4, R16 ;  /* 0x00000004150a7825 */ /* 0x000fcc00078e0010 */
[----:B------:R-:W4:Y:S01]  /*1150*/  LDG.E.CONSTANT R10, desc[UR6][R10.64] ;  /* 0x000000060a0a7981 */ /* 0x000f22000c1e9900 */
[C---:B------:R-:W-:Y:S02]  /*1160*/  ISETP.NE.AND P1, PT, R5.reuse, R6, PT ;  /* 0x000000060500720c */ /* 0x040fe40003f25270 */
[C---:B--2---:R-:W-:Y:S02]  /*1170*/  IADD3 R33, PT, PT, R5.reuse, 0x3, RZ ;  /* 0x0000000305217810 */ /* 0x044fe40007ffe0ff */
[----:B------:R-:W-:Y:S02]  /*1180*/  ISETP.GE.AND P3, PT, R5, R9, PT ;  /* 0x000000090500720c */ /* 0x000fe40003f66270 */
[----:B------:R-:W-:Y:S01]  /*1190*/  ISETP.NE.AND P5, PT, R33, R4, PT ;  /* 0x000000042100720c */ /* 0x000fe20003fa5270 */
[----:B---3-5:R-:W-:-:S04]  /*11a0*/  FADD R25, R25, -R22 ;  /* 0x8000001619197221 */ /* 0x028fc80000000000 */
[----:B------:R-:W-:-:S04]  /*11b0*/  FFMA R24, R25, R18, R22 ;  /* 0x0000001219187223 */ /* 0x000fc80000000016 */
[C---:B----4-:R-:W-:Y:S01]  /*11c0*/  FADD R25, -R24.reuse, R27 ;  /* 0x0000001b18197221 */ /* 0x050fe20000000100 */
[C---:B------:R-:W-:Y:S02]  /*11d0*/  FSEL R13, R24.reuse, R19, !P0 ;  /* 0x00000013180d7208 */ /* 0x040fe40004000000 */
[----:B------:R-:W-:Y:S01]  /*11e0*/  ISETP.GE.AND P0, PT, R5, R4, PT ;  /* 0x000000040500720c */ /* 0x000fe20003f06270 */
[-C--:B------:R-:W-:Y:S02]  /*11f0*/  FFMA R25, R25, R18.reuse, R24 ;  /* 0x0000001219197223 */ /* 0x080fe40000000018 */
[--C-:B------:R-:W-:Y:S02]  /*1200*/  FADD R12, R24, -R13.reuse ;  /* 0x8000000d180c7221 */ /* 0x100fe40000000000 */
[----:B------:R-:W-:Y:S02]  /*1210*/  FADD R26, -R25, R26 ;  /* 0x0000001a191a7221 */ /* 0x000fe40000000100 */
[-C--:B------:R-:W-:Y:S01]  /*1220*/  FFMA R12, R12, R18.reuse, R13 ;  /* 0x000000120c0c7223 */ /* 0x080fe2000000000d */
[----:B------:R-:W-:Y:S01]  /*1230*/  IADD3 R13, PT, PT, R5, 0x1, RZ ;  /* 0x00000001050d7810 */ /* 0x000fe20007ffe0ff */
[----:B------:R-:W-:-:S03]  /*1240*/  FFMA R29, R26, R18, R25 ;  /* 0x000000121a1d7223 */ /* 0x000fc60000000019 */
[----:B------:R-:W-:Y:S01]  /*1250*/  FSEL R27, R19, R12, !P0 ;  /* 0x0000000c131b7208 */ /* 0x000fe20004000000 */
[----:B------:R-:W-:Y:S01]  /*1260*/  FADD R10, -R29, R10 ;  /* 0x0000000a1d0a7221 */ /* 0x000fe20000000100 */
[----:B------:R-:W-:Y:S02]  /*1270*/  ISETP.NE.AND P0, PT, R13, R4, PT ;  /* 0x000000040d00720c */ /* 0x000fe40003f05270 */
[----:B------:R-:W-:Y:S01]  /*1280*/  FSEL R11, R27, R20, !P1 ;  /* 0x000000141b0b7208 */ /* 0x000fe20004800000 */
[----:B------:R-:W-:Y:S01]  /*1290*/  FFMA R22, R10, R18, R29 ;  /* 0x000000120a167223 */ /* 0x000fe2000000001d */
[----:B------:R-:W-:Y:S02]  /*12a0*/  FSEL R14, R25, R27, !P0 ;  /* 0x0000001b190e7208 */ /* 0x000fe40004000000 */
[----:B------:R-:W-:Y:S01]  /*12b0*/  ISETP.GE.U32.AND P0, PT, R5, R6, PT ;  /* 0x000000060500720c */ /* 0x000fe20003f06070 */
[--C-:B------:R-:W-:Y:S01]  /*12c0*/  FADD R12, R27, -R11.reuse ;  /* 0x8000000b1b0c7221 */ /* 0x100fe20000000000 */
[----:B------:R-:W-:Y:S01]  /*12d0*/  ISETP.GE.AND P1, PT, R13, R4, PT ;  /* 0x000000040d00720c */ /* 0x000fe20003f26270 */
[--C-:B------:R-:W-:Y:S01]  /*12e0*/  FADD R15, R25, -R14.reuse ;  /* 0x8000000e190f7221 */ /* 0x100fe20000000000 */
[----:B------:R-:W-:Y:S01]  /*12f0*/  ISETP.NE.AND P2, PT, R13, R6, PT ;  /* 0x000000060d00720c */ /* 0x000fe20003f45270 */
[-C--:B------:R-:W-:Y:S01]  /*1300*/  FFMA R11, R12, R18.reuse, R11 ;  /* 0x000000120c0b7223 */ /* 0x080fe2000000000b */
[----:B------:R-:W-:Y:S01]  /*1310*/  @P3 FADD R27, R24, -R27 ;  /* 0x8000001b181b3221 */ /* 0x000fe20000000000 */
[----:B------:R-:W-:Y:S01]  /*1320*/  FFMA R28, R15, R18, R14 ;  /* 0x000000120f1c7223 */ /* 0x000fe2000000000e */
[----:B------:R-:W-:-:S02]  /*1330*/  VIADD R15, R5, 0x2 ;  /* 0x00000002050f7836 */ /* 0x000fc40000000000 */
[----:B------:R-:W-:Y:S01]  /*1340*/  FSEL R26, R20, R11, !P0 ;  /* 0x0000000b141a7208 */ /* 0x000fe20004000000 */
[----:B------:R-:W-:Y:S01]  /*1350*/  VIADD R5, R5, 0x4 ;  /* 0x0000000405057836 */ /* 0x000fe20000000000 */
[----:B------:R-:W-:Y:S02]  /*1360*/  FSEL R28, R19, R28, !P1 ;  /* 0x0000001c131c7208 */ /* 0x000fe40004800000 */
[----:B------:R-:W-:Y:S01]  /*1370*/  ISETP.NE.AND P0, PT, R15, R4, PT ;  /* 0x000000040f00720c */ /* 0x000fe20003f05270 */
[----:B------:R-:W-:Y:S01]  /*1380*/  @P3 FFMA R27, R27, 3, R26 ;  /* 0x404000001b1b3823 */ /* 0x000fe2000000001a */
[C---:B------:R-:W-:Y:S02]  /*1390*/  FSEL R11, R28.reuse, R26, !P2 ;  /* 0x0000001a1c0b7208 */ /* 0x040fe40005000000 */
[----:B------:R-:W-:Y:S02]  /*13a0*/  FSEL R14, R29, R28, !P0 ;  /* 0x0000001c1d0e7208 */ /* 0x000fe40004000000 */
[----:B------:R-:W-:Y:S01]  /*13b0*/  ISETP.GE.U32.AND P1, PT, R13, R6, PT ;  /* 0x000000060d00720c */ /* 0x000fe20003f26070 */
[--C-:B------:R-:W-:Y:S01]  /*13c0*/  FADD R12, R28, -R11.reuse ;  /* 0x8000000b1c0c7221 */ /* 0x100fe20000000000 */
[----:B------:R-:W-:Y:S01]  /*13d0*/  ISETP.GE.AND P4, PT, R15, R4, PT ;  /* 0x000000040f00720c */ /* 0x000fe20003f86270 */
[--C-:B------:R-:W-:Y:S01]  /*13e0*/  FADD R17, R29, -R14.reuse ;  /* 0x8000000e1d117221 */ /* 0x100fe20000000000 */
[----:B------:R-:W-:Y:S01]  /*13f0*/  ISETP.NE.AND P0, PT, R15, R6, PT ;  /* 0x000000060f00720c */ /* 0x000fe20003f05270 */
[-C--:B------:R-:W-:Y:S01]  /*1400*/  FFMA R11, R12, R18.reuse, R11 ;  /* 0x000000120c0b7223 */ /* 0x080fe2000000000b */
[----:B------:R-:W-:Y:S01]  /*1410*/  ISETP.GE.AND P2, PT, R13, R9, PT ;  /* 0x000000090d00720c */ /* 0x000fe20003f46270 */
[----:B------:R-:W-:-:S02]  /*1420*/  FFMA R14, R17, R18, R14 ;  /* 0x00000012110e7223 */ /* 0x000fc4000000000e */
[----:B------:R-:W0:Y:S01]  /*1430*/  @P3 LDC.64 R16, c[0x0][0x3a0] ;  /* 0x0000e800ff103b82 */ /* 0x000e220000000a00 */
[----:B------:R-:W-:Y:S02]  /*1440*/  FSEL R30, R20, R11, !P1 ;  /* 0x0000000b141e7208 */ /* 0x000fe40004800000 */
[----:B------:R-:W-:Y:S02]  /*1450*/  FSEL R34, R19, R14, !P4 ;  /* 0x0000000e13227208 */ /* 0x000fe40006000000 */
[-C--:B------:R-:W-:Y:S02]  /*1460*/  ISETP.GE.AND P1, PT, R15, R9.reuse, PT ;  /* 0x000000090f00720c */ /* 0x080fe40003f26270 */
[C---:B------:R-:W-:Y:S02]  /*1470*/  FSEL R11, R34.reuse, R30, !P0 ;  /* 0x0000001e220b7208 */ /* 0x040fe40004000000 */
[----:B------:R-:W-:Y:S01]  /*1480*/  ISETP.GE.AND P0, PT, R33, R9, PT ;  /* 0x000000092100720c */ /* 0x000fe20003f06270 */
[----:B------:R-:W-:Y:S01]  /*1490*/  @P2 FADD R25, R25, -R28 ;  /* 0x8000001c19192221 */ /* 0x000fe20000000000 */
[----:B------:R-:W-:Y:S01]  /*14a0*/  ISETP.GE.AND P4, PT, R33, R4, PT ;  /* 0x000000042100720c */ /* 0x000fe20003f86270 */
[--C-:B------:R-:W-:Y:S01]  /*14b0*/  FADD R10, R34, -R11.reuse ;  /* 0x8000000b220a7221 */ /* 0x100fe20000000000 */
[----:B------:R-:W-:Y:S01]  /*14c0*/  FSEL R35, R22, R34, !P5 ;  /* 0x0000002216237208 */ /* 0x000fe20006800000 */
[----:B------:R-:W-:Y:S01]  /*14d0*/  @P2 FFMA R25, R25, 3, R30 ;  /* 0x4040000019192823 */ /* 0x000fe2000000001e */
[----:B------:R-:W-:Y:S01]  /*14e0*/  ISETP.GE.U32.AND P5, PT, R15, R6, PT ;  /* 0x000000060f00720c */ /* 0x000fe20003fa6070 */
[----:B------:R-:W-:-:S02]  /*14f0*/  FFMA R31, R10, R18, R11 ;  /* 0x000000120a1f7223 */ /* 0x000fc4000000000b */
[----:B------:R-:W2:Y:S01]  /*1500*/  @P2 LDC.64 R10, c[0x0][0x3a0] ;  /* 0x0000e800ff0a2b82 */ /* 0x000ea20000000a00 */
[----:B------:R-:W-:Y:S01]  /*1510*/  FADD R32, R22, -R35 ;  /* 0x8000002316207221 */ /* 0x000fe20000000000 */
[----:B------:R-:W-:-:S04]  /*1520*/  @P1 FADD R29, R29, -R34 ;  /* 0x800000221d1d1221 */ /* 0x000fc80000000000 */
[----:B------:R-:W-:Y:S01]  /*1530*/  @P4 FFMA R19, R32, R18, R35 ;  /* 0x0000001220134223 */ /* 0x000fe20000000023 */
[----:B------:R-:W-:Y:S01]  /*1540*/  FSEL R32, R20, R31, !P5 ;  /* 0x0000001f14207208 */ /* 0x000fe20006800000 */
[----:B------:R-:W3:Y:S01]  /*1550*/  @P1 LDC.64 R12, c[0x0][0x3a0] ;  /* 0x0000e800ff0c1b82 */ /* 0x000ee20000000a00 */
[-C--:B------:R-:W-:Y:S01]  /*1560*/  ISETP.NE.AND P4, PT, R33, R6.reuse, PT ;  /* 0x000000062100720c */ /* 0x080fe20003f85270 */
[----:B0-----:R-:W-:Y:S01]  /*1570*/  @P3 IMAD.WIDE R16, R23, 0x4, R16 ;  /* 0x0000000417103825 */ /* 0x001fe200078e0210 */
[----:B------:R-:W-:-:S03]  /*1580*/  ISETP.GE.U32.AND P5, PT, R33, R6, PT ;  /* 0x000000062100720c */ /* 0x000fc60003fa6070 */
[----:B------:R-:W-:Y:S01]  /*1590*/  @P1 FFMA R29, R29, 3, R32 ;  /* 0x404000001d1d1823 */ /* 0x000fe20000000020 */
[----:B------:R-:W-:Y:S01]  /*15a0*/  FSEL R31, R19, R32, !P4 ;  /* 0x00000020131f7208 */ /* 0x000fe20006000000 */
[----:B------:R4:W-:Y:S01]  /*15b0*/  @P3 STG.E desc[UR6][R16.64], R27 ;  /* 0x0000001b10003986 */ /* 0x0009e2000c101906 */
[----:B------:R-:W0:Y:S01]  /*15c0*/  @P0 LDC.64 R14, c[0x0][0x3a0] ;  /* 0x0000e800ff0e0b82 */ /* 0x000e220000000a00 */
[----:B------:R-:W-:Y:S02]  /*15d0*/  LEA R23, R21, R23, 0x2 ;  /* 0x0000001715177211 */ /* 0x000fe400078e10ff */
[----:B------:R-:W-:-:S04]  /*15e0*/  FADD R24, R19, -R31 ;  /* 0x8000001f13187221 */ /* 0x000fc80000000000 */
[----:B------:R-:W-:Y:S01]  /*15f0*/  @P5 FFMA R20, R24, R18, R31 ;  /* 0x0000001218145223 */ /* 0x000fe2000000001f */
[----:B------:R-:W-:Y:S01]  /*1600*/  @P0 FADD R31, R22, -R19 ;  /* 0x80000013161f0221 */ /* 0x000fe20000000000 */
[----:B--2---:R-:W-:-:S04]  /*1610*/  @P2 IMAD.WIDE R10, R7, 0x4, R10 ;  /* 0x00000004070a2825 */ /* 0x004fc800078e020a */
[----:B------:R-:W-:Y:S01]  /*1620*/  @P0 FFMA R31, R31, 3, R20 ;  /* 0x404000001f1f0823 */ /* 0x000fe20000000014 */
[C---:B------:R-:W-:Y:S01]  /*1630*/  IMAD R7, R21.reuse, 0x4, R7 ;  /* 0x0000000415077824 */ /* 0x040fe200078e0207 */
[----:B------:R4:W-:Y:S01]  /*1640*/  @P2 STG.E desc[UR6][R10.64], R25 ;  /* 0x000000190a002986 */ /* 0x0009e2000c101906 */
[----:B---3--:R-:W-:Y:S01]  /*1650*/  @P1 IMAD.WIDE R12, R0, 0x4, R12 ;  /* 0x00000004000c1825 */ /* 0x008fe200078e020c */
[----:B------:R-:W-:-:S04]  /*1660*/  LEA R0, R21, R0, 0x2 ;  /* 0x0000000015007211 */ /* 0x000fc800078e10ff */
[----:B------:R4:W-:Y:S01]  /*1670*/  @P1 STG.E desc[UR6][R12.64], R29 ;  /* 0x0000001d0c001986 */ /* 0x0009e2000c101906 */
[----:B0-----:R-:W-:-:S04]  /*1680*/  @P0 IMAD.WIDE R14, R8, 0x4, R14 ;  /* 0x00000004080e0825 */ /* 0x001fc800078e020e */
[----:B------:R-:W-:Y:S01]  /*1690*/  IMAD R8, R21, 0x4, R8 ;  /* 0x0000000415087824 */ /* 0x000fe200078e0208 */
[----:B------:R4:W-:Y:S01]  /*16a0*/  @P0 STG.E desc[UR6][R14.64], R31 ;  /* 0x0000001f0e000986 */ /* 0x0009e2000c101906 */
[----:B-1----:R-:W-:-:S13]  /*16b0*/  ISETP.GE.AND P0, PT, R5, UR4, PT ;  /* 0x0000000405007c0c */ /* 0x002fda000bf06270 */
[----:B----4-:R-:W-:Y:S05]  /*16c0*/  @!P0 BRA `(.L_x_16) ;  /* 0xfffffff8007c8947 */ /* 0x010fea000383ffff */
[----:B------:R-:W-:Y:S05]  /*16d0*/  EXIT ;  /* 0x000000000000794d */ /* 0x000fea0003800000 */
        .weak           $__internal_0_$__cuda_sm3x_div_rn_noftz_f32_slowpath
        .type           $__internal_0_$__cuda_sm3x_div_rn_noftz_f32_slowpath,@function
        .size           $__internal_0_$__cuda_sm3x_div_rn_noftz_f32_slowpath,(.L_x_130 - $__internal_0_$__cuda_sm3x_div_rn_noftz_f32_slowpath)
$__internal_0_$__cuda_sm3x_div_rn_noftz_f32_slowpath:
[--C-:B------:R-:W-:Y:S01]  /*16e0*/  SHF.R.U32.HI R10, RZ, 0x17, R11.reuse ;  /* 0x00000017ff0a7819 */ /* 0x100fe2000001160b */
[----:B------:R-:W-:-:S03]  /*16f0*/  IMAD.MOV.U32 R14, RZ, RZ, R11 ;  /* 0x000000ffff0e7224 */ /* 0x000fc600078e000b */
[----:B------:R-:W-:-:S04]  /*1700*/  LOP3.LUT R13, R10, 0xff, RZ, 0xc0, !PT ;  /* 0x000000ff0a0d7812 */ /* 0x000fc800078ec0ff */
[----:B------:R-:W-:-:S04]  /*1710*/  IADD3 R15, PT, PT, R13, -0x1, RZ ;  /* 0xffffffff0d0f7810 */ /* 0x000fc80007ffe0ff */
[----:B------:R-:W-:-:S13]  /*1720*/  ISETP.GT.U32.AND P0, PT, R15, 0xfd, PT ;  /* 0x000000fd0f00780c */ /* 0x000fda0003f04070 */
[----:B------:R-:W-:Y:S01]  /*1730*/  @!P0 MOV R16, RZ ;  /* 0x000000ff00108202 */ /* 0x000fe20000000f00 */
[----:B------:R-:W-:Y:S06]  /*1740*/  @!P0 BRA `(.L_x_17) ;  /* 0x0000000000408947 */ /* 0x000fec0003800000 */
[----:B------:R-:W-:Y:S01]  /*1750*/  FSETP.GTU.FTZ.AND P0, PT, |R11|, +INF , PT ;  /* 0x7f8000000b00780b */ /* 0x000fe20003f1c200 */
[----:B------:R-:W-:-:S12]  /*1760*/  IMAD.MOV.U32 R10, RZ, RZ, R11 ;  /* 0x000000ffff0a7224 */ /* 0x000fd800078e000b */
[----:B------:R-:W-:Y:S05]  /*1770*/  @P0 BRA `(.L_x_18) ;  /* 0x0000000400280947 */ /* 0x000fea0003800000 */
[----:B------:R-:W-:-:S05]  /*1780*/  HFMA2 R11, -RZ, RZ, 2, 0 ;  /* 0x40000000ff0b7431 */ /* 0x000fca00000001ff */
[----:B------:R-:W-:-:S13]  /*1790*/  LOP3.LUT P0, RZ, R14, 0x7fffffff, R11, 0xc8, !PT ;  /* 0x7fffffff0eff7812 */ /* 0x000fda000780c80b */
[----:B------:R-:W-:Y:S05]  /*17a0*/  @!P0 BRA `(.L_x_19) ;  /* 0x0000000400148947 */ /* 0x000fea0003800000 */
[----:B------:R-:W-:Y:S02]  /*17b0*/  FSETP.NEU.FTZ.AND P0, PT, |R10|, +INF , PT ;  /* 0x7f8000000a00780b */ /* 0x000fe40003f1d200 */
[----:B------:R-:W-:-:S04]  /*17c0*/  LOP3.LUT P1, RZ, R11, 0x7fffffff, RZ, 0xc0, !PT ;  /* 0x7fffffff0bff7812 */ /* 0x000fc8000782c0ff */
[----:B------:R-:W-:-:S13]  /*17d0*/  PLOP3.LUT P0, PT, P0, P1, PT, 0x2f, 0xf2 ;  /* 0x0000000000f2781c */ /* 0x000fda0000702577 */
[----:B------:R-:W-:Y:S05]  /*17e0*/  @P0 BRA `(.L_x_20) ;  /* 0x0000000000fc0947 */ /* 0x000fea0003800000 */
[----:B------:R-:W-:-:S13]  /*17f0*/  LOP3.LUT P0, RZ, R14, 0x7fffffff, RZ, 0xc0, !PT ;  /* 0x7fffffff0eff7812 */ /* 0x000fda000780c0ff */
[----:B------:R-:W-:Y:S05]  /*1800*/  @!P0 BRA `(.L_x_21) ;  /* 0x0000000000e88947 */ /* 0x000fea0003800000 */
[----:B------:R-:W-:Y:S01]  /*1810*/  ISETP.GE.AND P0, PT, R15, RZ, PT ;  /* 0x000000ff0f00720c */ /* 0x000fe20003f06270 */
[----:B------:R-:W-:-:S12]  /*1820*/  IMAD.MOV.U32 R16, RZ, RZ, RZ ;  /* 0x000000ffff107224 */ /* 0x000fd800078e00ff */
[----:B------:R-:W-:Y:S01]  /*1830*/  @!P0 FFMA R14, R10, 1.84467440737095516160e+19, RZ ;  /* 0x5f8000000a0e8823 */ /* 0x000fe200000000ff */
[----:B------:R-:W-:-:S07]  /*1840*/  @!P0 IADD3 R16, PT, PT, R16, 0x40, RZ ;  /* 0x0000004010108810 */ /* 0x000fce0007ffe0ff */
.L_x_17:
[----:B------:R-:W-:Y:S01]  /*1850*/  LEA R11, R13, 0xc0800000, 0x17 ;  /* 0xc08000000d0b7811 */ /* 0x000fe200078eb8ff */
[----:B------:R-:W-:Y:S01]  /*1860*/  UMOV UR4, 0x40000000 ;  /* 0x4000000000047882 */ /* 0x000fe20000000000 */
[----:B------:R-:W-:Y:S01]  /*1870*/  IADD3 R13, PT, PT, R16, 0x80, -R13 ;  /* 0x00000080100d7810 */ /* 0x000fe20007ffe80d */
[----:B------:R-:W-:Y:S02]  /*1880*/  UIADD3 UR4, UPT, UPT, UR4, -0x800000, URZ ;  /* 0xff80000004047890 */ /* 0x000fe4000fffe0ff */
[----:B------:R-:W-:-:S04]  /*1890*/  IMAD.IADD R11, R14, 0x1, -R11 ;  /* 0x000000010e0b7824 */ /* 0x000fc800078e0a0b */
[----:B------:R-:W0:Y:S01]  /*18a0*/  MUFU.RCP R10, R11 ;  /* 0x0000000b000a7308 */ /* 0x000e220000001000 */
[----:B------:R-:W-:-:S04]  /*18b0*/  FADD.FTZ R15, -R11, -RZ ;  /* 0x800000ff0b0f7221 */ /* 0x000fc80000010100 */
[----:B0-----:R-:W-:-:S04]  /*18c0*/  FFMA R17, R10, R15, 1 ;  /* 0x3f8000000a117423 */ /* 0x001fc8000000000f */
[----:B------:R-:W-:-:S04]  /*18d0*/  FFMA R10, R10, R17, R10 ;  /* 0x000000110a0a7223 */ /* 0x000fc8000000000a */
[----:B------:R-:W-:-:S04]  /*18e0*/  FFMA R14, R10, UR4, RZ ;  /* 0x000000040a0e7c23 */ /* 0x000fc800080000ff */
[----:B------:R-:W-:-:S04]  /*18f0*/  FFMA R17, R15, R14, UR4 ;  /* 0x000000040f117e23 */ /* 0x000fc8000800000e */
[----:B------:R-:W-:-:S04]  /*1900*/  FFMA R17, R10, R17, R14 ;  /* 0x000000110a117223 */ /* 0x000fc8000000000e */
[----:B------:R-:W-:-:S04]  /*1910*/  FFMA R18, R15, R17, UR4 ;  /* 0x000000040f127e23 */ /* 0x000fc80008000011 */
[----:B------:R-:W-:-:S05]  /*1920*/  FFMA R14, R10, R18, R17 ;  /* 0x000000120a0e7223 */ /* 0x000fca0000000011 */
[----:B------:R-:W-:-:S04]  /*1930*/  SHF.R.U32.HI R11, RZ, 0x17, R14 ;  /* 0x00000017ff0b7819 */ /* 0x000fc8000001160e */
[----:B------:R-:W-:-:S04]  /*1940*/  LOP3.LUT R11, R11, 0xff, RZ, 0xc0, !PT ;  /* 0x000000ff0b0b7812 */ /* 0x000fc800078ec0ff */
[----:B------:R-:W-:-:S05]  /*1950*/  IADD3 R15, PT, PT, R11, R13, RZ ;  /* 0x0000000d0b0f7210 */ /* 0x000fca0007ffe0ff */
[----:B------:R-:W-:-:S05]  /*1960*/  VIADD R11, R15, 0xffffffff ;  /* 0xffffffff0f0b7836 */ /* 0x000fca0000000000 */
[----:B------:R-:W-:-:S13]  /*1970*/  ISETP.GE.U32.AND P0, PT, R11, 0xfe, PT ;  /* 0x000000fe0b00780c */ /* 0x000fda0003f06070 */
[----:B------:R-:W-:Y:S05]  /*1980*/  @!P0 BRA `(.L_x_22) ;  /* 0x0000000000808947 */ /* 0x000fea0003800000 */
[----:B------:R-:W-:-:S13]  /*1990*/  ISETP.GT.AND P0, PT, R15, 0xfe, PT ;  /* 0x000000fe0f00780c */ /* 0x000fda0003f04270 */
[----:B------:R-:W-:Y:S05]  /*19a0*/  @P0 BRA `(.L_x_23) ;  /* 0x00000000006c0947 */ /* 0x000fea0003800000 */
[----:B------:R-:W-:-:S13]  /*19b0*/  ISETP.GE.AND P0, PT, R15, 0x1, PT ;  /* 0x000000010f00780c */ /* 0x000fda0003f06270 */
[----:B------:R-:W-:Y:S05]  /*19c0*/  @P0 BRA `(.L_x_24) ;  /* 0x0000000000980947 */ /* 0x000fea0003800000 */
[----:B------:R-:W-:Y:S02]  /*19d0*/  ISETP.GE.AND P0, PT, R15, -0x18, PT ;  /* 0xffffffe80f00780c */ /* 0x000fe40003f06270 */
[----:B------:R-:W-:-:S11]  /*19e0*/  LOP3.LUT R14, R14, 0x80000000, RZ, 0xc0, !PT ;  /* 0x800000000e0e7812 */ /* 0x000fd600078ec0ff */
[----:B------:R-:W-:Y:S05]  /*19f0*/  @!P0 BRA `(.L_x_24) ;  /* 0x00000000008c8947 */ /* 0x000fea0003800000 */
[CCC-:B------:R-:W-:Y:S01]  /*1a00*/  FFMA.RZ R11, R10.reuse, R18.reuse, R17.reuse ;  /* 0x000000120a0b7223 */ /* 0x1c0fe2000000c011 */
[C---:B------:R-:W-:Y:S02]  /*1a10*/  IADD3 R16, PT, PT, R15.reuse, 0x20, RZ ;  /* 0x000000200f107810 */ /* 0x040fe40007ffe0ff */
[----:B------:R-:W-:Y:S02]  /*1a20*/  ISETP.NE.AND P2, PT, R15, RZ, PT ;  /* 0x000000ff0f00720c */ /* 0x000fe40003f45270 */
[----:B------:R-:W-:Y:S01]  /*1a30*/  LOP3.LUT R13, R11, 0x7fffff, RZ, 0xc0, !PT ;  /* 0x007fffff0b0d7812 */ /* 0x000fe200078ec0ff */
[CCC-:B------:R-:W-:Y:S01]  /*1a40*/  FFMA.RP R11, R10.reuse, R18.reuse, R17.reuse ;  /* 0x000000120a0b7223 */ /* 0x1c0fe20000008011 */
[----:B------:R-:W-:Y:S01]  /*1a50*/  FFMA.RM R10, R10, R18, R17 ;  /* 0x000000120a0a7223 */ /* 0x000fe20000004011 */
[----:B------:R-:W-:Y:S01]  /*1a60*/  ISETP.NE.AND P1, PT, R15, RZ, PT ;  /* 0x000000ff0f00720c */ /* 0x000fe20003f25270 */
[----:B------:R-:W-:Y:S01]  /*1a70*/  IMAD.MOV R15, RZ, RZ, -R15 ;  /* 0x000000ffff0f7224 */ /* 0x000fe200078e0a0f */
[----:B------:R-:W-:-:S02]  /*1a80*/  LOP3.LUT R13, R13, 0x800000, RZ, 0xfc, !PT ;  /* 0x008000000d0d7812 */ /* 0x000fc400078efcff */
[----:B------:R-:W-:Y:S02]  /*1a90*/  FSETP.NEU.FTZ.AND P0, PT, R11, R10, PT ;  /* 0x0000000a0b00720b */ /* 0x000fe40003f1d000 */
[----:B------:R-:W-:Y:S02]  /*1aa0*/  SHF.L.U32 R16, R13, R16, RZ ;  /* 0x000000100d107219 */ /* 0x000fe400000006ff */
[----:B------:R-:W-:Y:S02]  /*1ab0*/  SEL R10, R15, RZ, P2 ;  /* 0x000000ff0f0a7207 */ /* 0x000fe40001000000 */
[----:B------:R-:W-:Y:S02]  /*1ac0*/  ISETP.NE.AND P1, PT, R16, RZ, P1 ;  /* 0x000000ff1000720c */ /* 0x000fe40000f25270 */
[----:B------:R-:W-:Y:S02]  /*1ad0*/  SHF.R.U32.HI R10, RZ, R10, R13 ;  /* 0x0000000aff0a7219 */ /* 0x000fe4000001160d */
[----:B------:R-:W-:-:S02]  /*1ae0*/  PLOP3.LUT P0, PT, P0, P1, PT, 0xf8, 0x8f ;  /* 0x00000000008f781c */ /* 0x000fc40000703f70 */
[----:B------:R-:W-:Y:S02]  /*1af0*/  SHF.R.U32.HI R16, RZ, 0x1, R10 ;  /* 0x00000001ff107819 */ /* 0x000fe4000001160a */
[----:B------:R-:W-:-:S04]  /*1b00*/  SEL R11, RZ, 0x1, !P0 ;  /* 0x00000001ff0b7807 */ /* 0x000fc80004000000 */
[----:B------:R-:W-:-:S04]  /*1b10*/  LOP3.LUT R11, R11, 0x1, R16, 0xf8, !PT ;  /* 0x000000010b0b7812 */ /* 0x000fc800078ef810 */
[----:B------:R-:W-:-:S04]  /*1b20*/  LOP3.LUT R11, R11, R10, RZ, 0xc0, !PT ;  /* 0x0000000a0b0b7212 */ /* 0x000fc800078ec0ff */
[----:B------:R-:W-:-:S04]  /*1b30*/  IADD3 R11, PT, PT, R16, R11, RZ ;  /* 0x0000000b100b7210 */ /* 0x000fc80007ffe0ff */
[----:B------:R-:W-:Y:S01]  /*1b40*/  LOP3.LUT R14, R11, R14, RZ, 0xfc, !PT ;  /* 0x0000000e0b0e7212 */ /* 0x000fe200078efcff */
[----:B------:R-:W-:Y:S06]  /*1b50*/  BRA `(.L_x_24) ;  /* 0x0000000000347947 */ /* 0x000fec0003800000 */
.L_x_23:
[----:B------:R-:W-:-:S04]  /*1b60*/  LOP3.LUT R14, R14, 0x80000000, RZ, 0xc0, !PT ;  /* 0x800000000e0e7812 */ /* 0x000fc800078ec0ff */
[----:B------:R-:W-:Y:S01]  /*1b70*/  LOP3.LUT R14, R14, 0x7f800000, RZ, 0xfc, !PT ;  /* 0x7f8000000e0e7812 */ /* 0x000fe200078efcff */
[----:B------:R-:W-:Y:S06]  /*1b80*/  BRA `(.L_x_24) ;  /* 0x0000000000287947 */ /* 0x000fec0003800000 */
.L_x_22:
[----:B------:R-:W-:Y:S01]  /*1b90*/  IMAD R14, R13, 0x800000, R14 ;  /* 0x008000000d0e7824 */ /* 0x000fe200078e020e */
[----:B------:R-:W-:Y:S06]  /*1ba0*/  BRA `(.L_x_24) ;  /* 0x0000000000207947 */ /* 0x000fec0003800000 */
.L_x_21:
[----:B------:R-:W-:-:S04]  /*1bb0*/  LOP3.LUT R14, R14, 0x80000000, R11, 0x48, !PT ;  /* 0x800000000e0e7812 */ /* 0x000fc800078e480b */
[----:B------:R-:W-:Y:S01]  /*1bc0*/  LOP3.LUT R14, R14, 0x7f800000, RZ, 0xfc, !PT ;  /* 0x7f8000000e0e7812 */ /* 0x000fe200078efcff */
[----:B------:R-:W-:Y:S06]  /*1bd0*/  BRA `(.L_x_24) ;  /* 0x0000000000147947 */ /* 0x000fec0003800000 */
.L_x_20:
[----:B------:R-:W-:Y:S01]  /*1be0*/  LOP3.LUT R14, R14, 0x80000000, R11, 0x48, !PT ;  /* 0x800000000e0e7812 */ /* 0x000fe200078e480b */
[----:B------:R-:W-:Y:S06]  /*1bf0*/  BRA `(.L_x_24) ;  /* 0x00000000000c7947 */ /* 0x000fec0003800000 */
.L_x_19:
[----:B------:R-:W0:Y:S01]  /*1c00*/  MUFU.RSQ R14, -QNAN ;  /* 0xffc00000000e7908 */ /* 0x000e220000001400 */
[----:B------:R-:W-:Y:S05]  /*1c10*/  BRA `(.L_x_24) ;  /* 0x0000000000047947 */ /* 0x000fea0003800000 */
.L_x_18:
[----:B------:R-:W-:-:S07]  /*1c20*/  FADD.FTZ R14, R10, 2 ;  /* 0x400000000a0e7421 */ /* 0x000fce0000010000 */
.L_x_24:
[----:B------:R-:W-:-:S04]  /*1c30*/  HFMA2 R13, -RZ, RZ, 0, 0 ;  /* 0x00000000ff0d7431 */ /* 0x000fc800000001ff */
[----:B0-----:R-:W-:Y:S05]  /*1c40*/  RET.REL.NODEC R12 `(tema_multi_series_one_param_f32) ;  /* 0xffffffe00cec7950 */ /* 0x001fea0003c3ffff */
.L_x_25:
[----:B------:R-:W-:-:S00]  /*1c50*/  BRA `(.L_x_25) ;  /* 0xfffffffc00fc7947 */ /* 0x000fc0000383ffff */
[----:B------:R-:W-:-:S00]  /*1c60*/  NOP ;  /* 0x0000000000007918 */ /* 0x000fc00000000000 */
        /* <DEDUP_REMOVED lines=9> */
.L_x_130:


//--------------------- .text.tema_batch_f32      --------------------------
	.section	.text.tema_batch_f32,"ax",@progbits
	.align	128
        .global         tema_batch_f32
        .type           tema_batch_f32,@function
        .size           tema_batch_f32,(.L_x_131 - tema_batch_f32)
        .other          tema_batch_f32,@"STO_CUDA_ENTRY STV_DEFAULT"
tema_batch_f32:
.text.tema_batch_f32:
[----:B------:R-:W-:Y:S08]  /*0000*/  LDC R1, c[0x0][0x37c] ;  /* 0x0000df00ff017b82 */ /* 0x000ff00000000800 */
[----:B------:R-:W0:Y:S02]  /*0010*/  LDC.64 R4, c[0x0][0x390] ;  /* 0x0000e400ff047b82 */ /* 0x000e240000000a00 */
[----:B0-----:R-:W-:-:S04]  /*0020*/  VIMNMX R0, PT, PT, R4, R5, PT ;  /* 0x0000000504007248 */ /* 0x001fc80003fe0100 */
[----:B------:R-:W-:-:S13]  /*0030*/  ISETP.GE.AND P0, PT, R0, 0x1, PT ;  /* 0x000000010000780c */ /* 0x000fda0003f06270 */
[----:B------:R-:W-:Y:S05]  /*0040*/  @!P0 EXIT ;  /* 0x000000000000894d */ /* 0x000fea0003800000 */
[----:B------:R-:W0:Y:S02]  /*0050*/  LDC R0, c[0x0][0x360] ;  /* 0x0000d800ff007b82 */ /* 0x000e240000000800 */
[----:B0-----:R-:W-:-:S13]  /*0060*/  ISETP.GE.U32.AND P0, PT, R0, 0x20, PT ;  /* 0x000000200000780c */ /* 0x001fda0003f06070 */
[----:B------:R-:W-:Y:S05]  /*0070*/  @!P0 EXIT ;  /* 0x000000000000894d */ /* 0x000fea0003800000 */
[----:B------:R-:W0:Y:S01]  /*0080*/  S2R R10, SR_TID.X ;  /* 0x00000000000a7919 */ /* 0x000e220000002100 */
[----:B------:R-:W1:Y:S01]  /*0090*/  S2UR UR4, SR_CTAID.X ;  /* 0x00000000000479c3 */ /* 0x000e620000002500 */
[----:B------:R-:W-:Y:S02]  /*00a0*/  SHF.R.U32.HI R0, RZ, 0x5, R0 ;  /* 0x00000005ff007819 */ /* 0x000fe40000011600 */
[----:B0-----:R-:W-:-:S05]  /*00b0*/  SHF.R.U32.HI R3, RZ, 0x5, R10 ;  /* 0x00000005ff037819 */ /* 0x001fca000001160a */
[----:B-1----:R-:W-:-:S05]  /*00c0*/  IMAD R3, R0, UR4, R3 ;  /* 0x0000000400037c24 */ /* 0x002fca000f8e0203 */
[----:B------:R-:W-:-:S13]  /*00d0*/  ISETP.GE.AND P0, PT, R3, R5, PT ;  /* 0x000000050300720c */ /* 0x000fda0003f06270 */
[----:B------:R-:W-:Y:S05]  /*00e0*/  @P0 EXIT ;  /* 0x000000000000094d */ /* 0x000fea0003800000 */
[----:B------:R-:W0:Y:S01]  /*00f0*/  LDC.64 R6, c[0x0][0x388] ;  /* 0x0000e200ff067b82 */ /* 0x000e220000000a00 */
[----:B------:R-:W1:Y:S01]  /*0100*/  LDCU.64 UR6, c[0x0][0x358] ;  /* 0x00006b00ff0677ac */ /* 0x000e620008000a00 */
[----:B------:R-:W2:Y:S01]  /*0110*/  LDCU UR5, c[0x0][0x398] ;  /* 0x00007300ff0577ac */ /* 0x000ea20008000800 */
[----:B0-----:R-:W-:-:S05]  /*0120*/  IMAD.WIDE R6, R3, 0x4, R6 ;  /* 0x0000000403067825 */ /* 0x001fca00078e0206 */
[----:B-1----:R-:W3:Y:S01]  /*0130*/  LDG.E.CONSTANT R11, desc[UR6][R6.64] ;  /* 0x00000006060b7981 */ /* 0x002ee2000c1e9900 */
[----:B--2---:R-:W-:Y:S02]  /*0140*/  ISETP.GT.AND P1, PT, R4, UR5, PT ;  /* 0x0000000504007c0c */ /* 0x004fe4000bf24270 */
[----:B------:R-:W-:Y:S01]  /*0150*/  SHF.R.S32.HI R9, RZ, 0x1f, R3 ;  /* 0x0000001fff097819 */ /* 0x000fe20000011403 */
[----:B------:R-:W-:Y:S01]  /*0160*/  IMAD.WIDE.U32 R2, R3, R4, RZ ;  /* 0x0000000403027225 */ /* 0x000fe200078e00ff */
[----:B------:R-:W-:-:S03]  /*0170*/  LOP3.LUT R10, R10, 0x1f, RZ, 0xc0, !PT ;  /* 0x0000001f0a0a7812 */ /* 0x000fc600078ec0ff */
[----:B------:R-:W-:Y:S01]  /*0180*/  IMAD R9, R9, R4, R3 ;  /* 0x0000000409097224 */ /* 0x000fe200078e0203 */
[----:B---3--:R-:W-:-:S13]  /*0190*/  ISETP.GT.AND P0, PT, R11, RZ, PT ;  /* 0x000000ff0b00720c */ /* 0x008fda0003f04270 */
[----:B------:R-:W-:Y:S05]  /*01a0*/  @P0 BRA P1, `(.L_x_26) ;  /* 0x0000000400140947 */ /* 0x000fea0000800000 */
[----:B------:R-:W-:-:S13]  /*01b0*/  ISETP.NE.AND P0, PT, R10, RZ, PT ;  /* 0x000000ff0a00720c */ /* 0x000fda0003f05270 */
[----:B------:R-:W-:Y:S05]  /*01c0*/  @P0 EXIT ;  /* 0x000000000000094d */ /* 0x000fea0003800000 */
[C---:B------:R-:W-:Y:S01]  /*01d0*/  ISETP.GE.U32.AND P0, PT, R4.reuse, 0x8, PT ;  /* 0x000000080400780c */ /* 0x040fe20003f06070 */
[----:B------:R-:W-:Y:S01]  /*01e0*/  HFMA2 R11, -RZ, RZ, 0, 0 ;  /* 0x00000000ff0b7431 */ /* 0x000fe200000001ff */
[----:B------:R-:W-:-:S04]  /*01f0*/  LOP3.LUT R10, R4, 0x7, RZ, 0xc0, !PT ;  /* 0x00000007040a7812 */ /* 0x000fc800078ec0ff */
[----:B------:R-:W-:-:S07]  /*0200*/  ISETP.NE.AND P1, PT, R10, RZ, PT ;  /* 0x000000ff0a00720c */ /* 0x000fce0003f25270 */
[----:B------:R-:W-:Y:S06]  /*0210*/  @!P0 BRA `(.L_x_27) ;  /* 0x00000000005c8947 */ /* 0x000fec0003800000 */
[----:B------:R-:W0:Y:S01]  /*0220*/  LDCU.64 UR8, c[0x0][0x3a0] ;  /* 0x00007400ff0877ac */ /* 0x000e220008000a00 */
[----:B------:R-:W-:Y:S02]  /*0230*/  LOP3.LUT R11, R4, 0x7ffffff8, RZ, 0xc0, !PT ;  /* 0x7ffffff8040b7812 */ /* 0x000fe400078ec0ff */
[----:B------:R-:W-:Y:S02]  /*0240*/  MOV R13, 0x7fc00000 ;  /* 0x7fc00000000d7802 */ /* 0x000fe40000000f00 */
[----:B------:R-:W-:Y:S02]  /*0250*/  IADD3 R0, PT, PT, -R11, RZ, RZ ;  /* 0x000000ff0b007210 */ /* 0x000fe40007ffe1ff */
[----:B0-----:R-:W-:-:S04]  /*0260*/  LEA R5, P0, R2, UR8, 0x2 ;  /* 0x0000000802057c11 */ /* 0x001fc8000f8010ff */
[----:B------:R-:W-:Y:S02]  /*0270*/  IADD3 R5, P2, PT, R5, 0x10, RZ ;  /* 0x0000001005057810 */ /* 0x000fe40007f5e0ff */
[----:B------:R-:W-:-:S04]  /*0280*/  LEA.HI.X R8, R2, UR9, R9, 0x2, P0 ;  /* 0x0000000902087c11 */ /* 0x000fc800080f1409 */
[----:B------:R-:W-:-:S07]  /*0290*/  IADD3.X R8, PT, PT, RZ, R8, RZ, P2, !PT ;  /* 0x00000008ff087210 */ /* 0x000fce00017fe4ff */
.L_x_28:
[----:B0-----:R-:W-:Y:S02]  /*02a0*/  MOV R6, R5 ;  /* 0x0000000500067202 */ /* 0x001fe40000000f00 */
[----:B------:R-:W-:Y:S02]  /*02b0*/  MOV R7, R8 ;  /* 0x0000000800077202 */ /* 0x000fe40000000f00 */
[----:B------:R-:W-:Y:S02]  /*02c0*/  IADD3 R0, PT, PT, R0, 0x8, RZ ;  /* 0x0000000800007810 */ /* 0x000fe40007ffe0ff */
[----:B------:R-:W-:Y:S01]  /*02d0*/  IADD3 R5, P2, PT, R6, 0x20, RZ ;  /* 0x0000002006057810 */ /* 0x000fe20007f5e0ff */
[----:B------:R0:W-:Y:S01]  /*02e0*/  STG.E desc[UR6][R6.64+-0x10], R13 ;  /* 0xfffff00d06007986 */ /* 0x0001e2000c101906 */
[----:B------:R-:W-:Y:S02]  /*02f0*/  ISETP.NE.AND P0, PT, R0, RZ, PT ;  /* 0x000000ff0000720c */ /* 0x000fe40003f05270 */
[----:B------:R-:W-:Y:S01]  /*0300*/  IADD3.X R8, PT, PT, RZ, R7, RZ, P2, !PT ;  /* 0x00000007ff087210 */ /* 0x000fe200017fe4ff */
[----:B------:R0:W-:Y:S04]  /*0310*/  STG.E desc[UR6][R6.64+-0xc], R13 ;  /* 0xfffff40d06007986 */ /* 0x0001e8000c101906 */
[----:B------:R0:W-:Y:S04]  /*0320*/  STG.E desc[UR6][R6.64+-0x8], R13 ;  /* 0xfffff80d06007986 */ /* 0x0001e8000c101906 */
[----:B------:R0:W-:Y:S04]  /*0330*/  STG.E desc[UR6][R6.64+-0x4], R13 ;  /* 0xfffffc0d06007986 */ /* 0x0001e8000c101906 */
[----:B------:R0:W-:Y:S04]  /*0340*/  STG.E desc[UR6][R6.64], R13 ;  /* 0x0000000d06007986 */ /* 0x0001e8000c101906 */
[----:B------:R0:W-:Y:S04]  /*0350*/  STG.E desc[UR6][R6.64+0x4], R13 ;  /* 0x0000040d06007986 */ /* 0x0001e8000c101906 */
[----:B------:R0:W-:Y:S04]  /*0360*/  STG.E desc[UR6][R6.64+0x8], R13 ;  /* 0x0000080d06007986 */ /* 0x0001e8000c101906 */
[----:B------:R0:W-:Y:S01]  /*0370*/  STG.E desc[UR6][R6.64+0xc], R13 ;  /* 0x00000c0d06007986 */ /* 0x0001e2000c101906 */
[----:B------:R-:W-:Y:S05]  /*0380*/  @P0 BRA `(.L_x_28) ;  /* 0xfffffffc00c40947 */ /* 0x000fea000383ffff */
.L_x_27:
[----:B------:R-:W-:Y:S05]  /*0390*/  @!P1 EXIT ;  /* 0x000000000000994d */ /* 0x000fea0003800000 */
[----:B------:R-:W-:Y:S02]  /*03a0*/  ISETP.GE.U32.AND P0, PT, R10, 0x4, PT ;  /* 0x000000040a00780c */ /* 0x000fe40003f06070 */
[----:B------:R-:W-:-:S04]  /*03b0*/  LOP3.LUT R8, R4, 0x3, RZ, 0xc0, !PT ;  /* 0x0000000304087812 */ /* 0x000fc800078ec0ff */
[----:B------:R-:W-:-:S07]  /*03c0*/  ISETP.NE.AND P1, PT, R8, RZ, PT ;  /* 0x000000ff0800720c */ /* 0x000fce0003f25270 */
[----:B------:R-:W-:Y:S06]  /*03d0*/  @!P0 BRA `(.L_x_29) ;  /* 0x00000000002c8947 */ /* 0x000fec0003800000 */
[----:B------:R-:W0:Y:S01]  /*03e0*/  LDCU.64 UR8, c[0x0][0x3a0] ;  /* 0x00007400ff0877ac */ /* 0x000e220008000a00 */
[C---:B------:R-:W-:Y:S02]  /*03f0*/  IADD3 R0, P0, PT, R11.reuse, R2, RZ ;  /* 0x000000020b007210 */ /* 0x040fe40007f1e0ff */
[----:B------:R-:W-:Y:S02]  /*0400*/  IADD3 R11, PT, PT, R11, 0x4, RZ ;  /* 0x000000040b0b7810 */ /* 0x000fe40007ffe0ff */
[----:B------:R-:W-:Y:S02]  /*0410*/  IADD3.X R5, PT, PT, RZ, R9, RZ, P0, !PT ;  /* 0x00000009ff057210 */ /* 0x000fe400007fe4ff */
[----:B0-----:R-:W-:-:S04]  /*0420*/  LEA R6, P0, R0, UR8, 0x2 ;  /* 0x0000000800067c11 */ /* 0x001fc8000f8010ff */
[----:B------:R-:W-:Y:S02]  /*0430*/  LEA.HI.X R7, R0, UR9, R5, 0x2, P0 ;  /* 0x0000000900077c11 */ /* 0x000fe400080f1405 */
[----:B------:R-:W-:-:S05]  /*0440*/  MOV R5, 0x7fc00000 ;  /* 0x7fc0000000057802 */ /* 0x000fca0000000f00 */
[----:B------:R1:W-:Y:S04]  /*0450*/  STG.E desc[UR6][R6.64], R5 ;  /* 0x0000000506007986 */ /* 0x0003e8000c101906 */
[----:B------:R1:W-:Y:S04]  /*0460*/  STG.E desc[UR6][R6.64+0x4], R5 ;  /* 0x0000040506007986 */ /* 0x0003e8000c101906 */
[----:B------:R1:W-:Y:S04]  /*0470*/  STG.E desc[UR6][R6.64+0x8], R5 ;  /* 0x0000080506007986 */ /* 0x0003e8000c101906 */
[----:B------:R1:W-:Y:S02]  /*0480*/  STG.E desc[UR6][R6.64+0xc], R5 ;  /* 0x00000c0506007986 */ /* 0x0003e4000c101906 */
.L_x_29:
[----:B------:R-:W-:Y:S05]  /*0490*/  @!P1 EXIT ;  /* 0x000000000000994d */ /* 0x000fea0003800000 */
[----:B------:R-:W-:Y:S02]  /*04a0*/  ISETP.NE.AND P0, PT, R8, 0x1, PT ;  /* 0x000000010800780c */ /* 0x000fe40003f05270 */
[----:B------:R-:W-:-:S04]  /*04b0*/  LOP3.LUT R4, R4, 0x1, RZ, 0xc0, !PT ;  /* 0x0000000104047812 */ /* 0x000fc800078ec0ff */
[----:B------:R-:W-:-:S07]  /*04c0*/  ISETP.NE.U32.AND P1, PT, R4, 0x1, PT ;  /* 0x000000010400780c */ /* 0x000fce0003f25070 */
[----:B------:R-:W-:Y:S06]  /*04d0*/  @!P0 BRA `(.L_x_30) ;  /* 0x0000000000248947 */ /* 0x000fec0003800000 */
[----:B------:R-:W2:Y:S01]  /*04e0*/  LDCU.64 UR8, c[0x0][0x3a0] ;  /* 0x00007400ff0877ac */ /* 0x000ea20008000a00 */
[C---:B------:R-:W-:Y:S02]  /*04f0*/  IADD3 R0, P0, PT, R11.reuse, R2, RZ ;  /* 0x000000020b007210 */ /* 0x040fe40007f1e0ff */
[----:B01----:R-:W-:Y:S02]  /*0500*/  MOV R7, 0x7fc00000 ;  /* 0x7fc0000000077802 */ /* 0x003fe40000000f00 */
[----:B------:R-:W-:Y:S02]  /*0510*/  IADD3.X R5, PT, PT, RZ, R9, RZ, P0, !PT ;  /* 0x00000009ff057210 */ /* 0x000fe400007fe4ff */
[----:B------:R-:W-:Y:S02]  /*0520*/  IADD3 R11, PT, PT, R11, 0x2, RZ ;  /* 0x000000020b0b7810 */ /* 0x000fe40007ffe0ff */
[----:B--2---:R-:W-:-:S04]  /*0530*/  LEA R4, P0, R0, UR8, 0x2 ;  /* 0x0000000800047c11 */ /* 0x004fc8000f8010ff */
[----:B------:R-:W-:-:S05]  /*0540*/  LEA.HI.X R5, R0, UR9, R5, 0x2, P0 ;  /* 0x0000000900057c11 */ /* 0x000fca00080f1405 */
[----:B------:R2:W-:Y:S04]  /*0550*/  STG.E desc[UR6][R4.64], R7 ;  /* 0x0000000704007986 */ /* 0x0005e8000c101906 */
[----:B------:R2:W-:Y:S02]  /*0560*/  STG.E desc[UR6][R4.64+0x4], R7 ;  /* 0x0000040704007986 */ /* 0x0005e4000c101906 */
.L_x_30:
[----:B------:R-:W-:Y:S05]  /*0570*/  @P1 EXIT ;  /* 0x000000000000194d */ /* 0x000fea0003800000 */
[----:B------:R-:W3:Y:S01]  /*0580*/  LDCU.64 UR8, c[0x0][0x3a0] ;  /* 0x00007400ff0877ac */ /* 0x000ee20008000a00 */
[----:B------:R-:W-:Y:S02]  /*0590*/  IADD3 R3, P0, PT, R11, R2, RZ ;  /* 0x000000020b037210 */ /* 0x000fe40007f1e0ff */
[----:B-12---:R-:W-:Y:S02]  /*05a0*/  MOV R5, 0x7fc00000 ;  /* 0x7fc0000000057802 */ /* 0x006fe40000000f00 */
[----:B------:R-:W-:Y:S02]  /*05b0*/  IADD3.X R0, PT, PT, RZ, R9, RZ, P0, !PT ;  /* 0x00000009ff007210 */ /* 0x000fe400007fe4ff */
[----:B---3--:R-:W-:-:S04]  /*05c0*/  LEA R2, P0, R3, UR8, 0x2 ;  /* 0x0000000803027c11 */ /* 0x008fc8000f8010ff */
[----:B------:R-:W-:-:S05]  /*05d0*/  LEA.HI.X R3, R3, UR9, R0, 0x2, P0 ;  /* 0x0000000903037c11 */ /* 0x000fca00080f1400 */
[----:B------:R-:W-:Y:S01]  /*05e0*/  STG.E desc[UR6][R2.64], R5 ;  /* 0x0000000502007986 */ /* 0x000fe2000c101906 */
[----:B------:R-:W-:Y:S05]  /*05f0*/  EXIT ;  /* 0x000000000000794d */ /* 0x000fea0003800000 */
.L_x_26:
[----:B------:R-:W-:Y:S01]  /*0600*/  HFMA2 R18, -RZ, RZ, 0, 1.78813934326171875e-07 ;  /* 0x00000003ff127431 */ /* 0x000fe200000001ff */
[----:B------:R-:W-:Y:S01]  /*0610*/  ISETP.NE.AND P2, PT, R10, RZ, PT ;  /* 0x000000ff0a00720c */ /* 0x000fe20003f45270 */
[----:B------:R-:W-:Y:S03]  /*0620*/  BSSY.RECONVERGENT B0, `(.L_x_31) ;  /* 0x000004e000007945 */ /* 0x000fe60003800200 */
[----:B------:R-:W-:-:S05]  /*0630*/  IMAD R18, R11, R18, -0x3 ;  /* 0xfffffffd0b127424 */ /* 0x000fca00078e0212 */
[----:B------:R-:W-:-:S04]  /*0640*/  IADD3 R19, PT, PT, R18, UR5, RZ ;  /* 0x0000000512137c10 */ /* 0x000fc8000fffe0ff */
[----:B------:R-:W-:Y:S05]  /*0650*/  @P2 BRA `(.L_x_32) ;  /* 0x0000000400282947 */ /* 0x000fea0003800000 */
[----:B------:R-:W-:-:S04]  /*0660*/  VIMNMX R0, PT, PT, R19, R4, PT ;  /* 0x0000000413007248 */ /* 0x000fc80003fe0100 */
[----:B------:R-:W-:-:S13]  /*0670*/  ISETP.GE.AND P0, PT, R0, 0x1, PT ;  /* 0x000000010000780c */ /* 0x000fda0003f06270 */
[----:B------:R-:W-:Y:S05]  /*0680*/  @!P0 BRA `(.L_x_32) ;  /* 0x00000004001c8947 */ /* 0x000fea0003800000 */
[C---:B------:R-:W-:Y:S01]  /*0690*/  ISETP.GE.U32.AND P0, PT, R0.reuse, 0x8, PT ;  /* 0x000000080000780c */ /* 0x040fe20003f06070 */
[----:B------:R-:W-:Y:S01]  /*06a0*/  BSSY.RECONVERGENT B1, `(.L_x_33) ;  /* 0x000001c000017945 */ /* 0x000fe20003800200 */
[----:B------:R-:W-:Y:S02]  /*06b0*/  LOP3.LUT R14, R0, 0x7, RZ, 0xc0, !PT ;  /* 0x00000007000e7812 */ /* 0x000fe400078ec0ff */
[----:B------:R-:W-:Y:S02]  /*06c0*/  MOV R5, RZ ;  /* 0x000000ff00057202 */ /* 0x000fe40000000f00 */
        /* <DEDUP_REMOVED lines=10> */
.L_x_35:
        /* <DEDUP_REMOVED lines=15> */
.L_x_34:
[----:B------:R-:W-:Y:S05]  /*0860*/  BSYNC.RECONVERGENT B1 ;  /* 0x0000000000017941 */ /* 0x000fea0003800200 */
.L_x_33:
[----:B------:R-:W-:Y:S05]  /*0870*/  @!P1 BRA `(.L_x_32) ;  /* 0x0000000000a09947 */ /* 0x000fea0003800000 */
[----:B------:R-:W-:Y:S01]  /*0880*/  ISETP.GE.U32.AND P0, PT, R14, 0x4, PT ;  /* 0x000000040e00780c */ /* 0x000fe20003f06070 */
[----:B------:R-:W-:Y:S01]  /*0890*/  BSSY.RECONVERGENT B1, `(.L_x_36) ;  /* 0x000000f000017945 */ /* 0x000fe20003800200 */
[----:B------:R-:W-:-:S04]  /*08a0*/  LOP3.LUT R12, R0, 0x3, RZ, 0xc0, !PT ;  /* 0x00000003000c7812 */ /* 0x000fc800078ec0ff */
[----:B------:R-:W-:-:S07]  /*08b0*/  ISETP.NE.AND P1, PT, R12, RZ, PT ;  /* 0x000000ff0c00720c */ /* 0x000fce0003f25270 */
[----:B------:R-:W-:Y:S06]  /*08c0*/  @!P0 BRA `(.L_x_37) ;  /* 0x00000000002c8947 */ /* 0x000fec0003800000 */
[----:B------:R-:W1:Y:S01]  /*08d0*/  LDCU.64 UR8, c[0x0][0x3a0] ;  /* 0x00007400ff0877ac */ /* 0x000e620008000a00 */
[C---:B0-----:R-:W-:Y:S02]  /*08e0*/  IADD3 R7, P0, PT, R5.reuse, R2, RZ ;  /* 0x0000000205077210 */ /* 0x041fe40007f1e0ff */
[----:B------:R-:W-:Y:S02]  /*08f0*/  MOV R13, 0x7fc00000 ;  /* 0x7fc00000000d7802 */ /* 0x000fe40000000f00 */
[----:B------:R-:W-:Y:S02]  /*0900*/  IADD3.X R8, PT, PT, RZ, R9, RZ, P0, !PT ;  /* 0x00000009ff087210 */ /* 0x000fe400007fe4ff */
[----:B------:R-:W-:Y:S02]  /*0910*/  IADD3 R5, PT, PT, R5, 0x4, RZ ;  /* 0x0000000405057810 */ /* 0x000fe40007ffe0ff */
[----:B-1----:R-:W-:-:S04]  /*0920*/  LEA R6, P0, R7, UR8, 0x2 ;  /* 0x0000000807067c11 */ /* 0x002fc8000f8010ff */
[----:B------:R-:W-:-:S05]  /*0930*/  LEA.HI.X R7, R7, UR9, R8, 0x2, P0 ;  /* 0x0000000907077c11 */ /* 0x000fca00080f1408 */
[----:B------:R1:W-:Y:S04]  /*0940*/  STG.E desc[UR6][R6.64], R13 ;  /* 0x0000000d06007986 */ /* 0x0003e8000c101906 */
[----:B------:R1:W-:Y:S04]  /*0950*/  STG.E desc[UR6][R6.64+0x4], R13 ;  /* 0x0000040d06007986 */ /* 0x0003e8000c101906 */
[----:B------:R1:W-:Y:S04]  /*0960*/  STG.E desc[UR6][R6.64+0x8], R13 ;  /* 0x0000080d06007986 */ /* 0x0003e8000c101906 */
[----:B------:R1:W-:Y:S02]  /*0970*/  STG.E desc[UR6][R6.64+0xc], R13 ;  /* 0x00000c0d06007986 */ /* 0x0003e4000c101906 */
.L_x_37:
[----:B------:R-:W-:Y:S05]  /*0980*/  BSYNC.RECONVERGENT B1 ;  /* 0x0000000000017941 */ /* 0x000fea0003800200 */
.L_x_36:
[----:B------:R-:W-:Y:S05]  /*0990*/  @!P1 BRA `(.L_x_32) ;  /* 0x0000000000589947 */ /* 0x000fea0003800000 */
[----:B------:R-:W-:Y:S01]  /*09a0*/  LOP3.LUT R0, R0, 0x1, RZ, 0xc0, !PT ;  /* 0x0000000100007812 */ /* 0x000fe200078ec0ff */
[----:B------:R-:W-:Y:S01]  /*09b0*/  BSSY.RECONVERGENT B1, `(.L_x_38) ;  /* 0x000000e000017945 */ /* 0x000fe20003800200 */
[----:B------:R-:W-:Y:S02]  /*09c0*/  ISETP.NE.AND P0, PT, R12, 0x1, PT ;  /* 0x000000010c00780c */ /* 0x000fe40003f05270 */
[----:B------:R-:W-:-:S13]  /*09d0*/  ISETP.NE.U32.AND P1, PT, R0, 0x1, PT ;  /* 0x000000010000780c */ /* 0x000fda0003f25070 */
[----:B0-----:R-:W0:Y:S01]  /*09e0*/  @!P1 LDC.64 R14, c[0x0][0x3a0] ;  /* 0x0000e800ff0e9b82 */ /* 0x001e220000000a00 */
[----:B------:R-:W-:Y:S05]  /*09f0*/  @!P0 BRA `(.L_x_39) ;  /* 0x0000000000248947 */ /* 0x000fea0003800000 */
[----:B------:R-:W2:Y:S01]  /*0a00*/  LDCU.64 UR8, c[0x0][0x3a0] ;  /* 0x00007400ff0877ac */ /* 0x000ea20008000a00 */
[C---:B------:R-:W-:Y:S02]  /*0a10*/  IADD3 R0, P0, PT, R5.reuse, R2, RZ ;  /* 0x0000000205007210 */ /* 0x040fe40007f1e0ff */
[----:B-1----:R-:W-:Y:S02]  /*0a20*/  MOV R13, 0x7fc00000 ;  /* 0x7fc00000000d7802 */ /* 0x002fe40000000f00 */
[----:B------:R-:W-:Y:S02]  /*0a30*/  IADD3.X R7, PT, PT, RZ, R9, RZ, P0, !PT ;  /* 0x00000009ff077210 */ /* 0x000fe400007fe4ff */
[----:B------:R-:W-:Y:S02]  /*0a40*/  IADD3 R5, PT, PT, R5, 0x2, RZ ;  /* 0x0000000205057810 */ /* 0x000fe40007ffe0ff */
[----:B--2---:R-:W-:-:S04]  /*0a50*/  LEA R6, P0, R0, UR8, 0x2 ;  /* 0x0000000800067c11 */ /* 0x004fc8000f8010ff */
[----:B------:R-:W-:-:S05]  /*0a60*/  LEA.HI.X R7, R0, UR9, R7, 0x2, P0 ;  /* 0x0000000900077c11 */ /* 0x000fca00080f1407 */
[----:B------:R2:W-:Y:S04]  /*0a70*/  STG.E desc[UR6][R6.64], R13 ;  /* 0x0000000d06007986 */ /* 0x0005e8000c101906 */
[----:B------:R2:W-:Y:S02]  /*0a80*/  STG.E desc[UR6][R6.64+0x4], R13 ;  /* 0x0000040d06007986 */ /* 0x0005e4000c101906 */
.L_x_39:
[----:B------:R-:W-:Y:S05]  /*0a90*/  BSYNC.RECONVERGENT B1 ;  /* 0x0000000000017941 */ /* 0x000fea0003800200 */
.L_x_38:
[----:B------:R-:W-:-:S04]  /*0aa0*/  @!P1 IADD3 R5, P0, PT, R5, R2, RZ ;  /* 0x0000000205059210 */ /* 0x000fc80007f1e0ff */
[----:B------:R-:W-:Y:S02]  /*0ab0*/  @!P1 IADD3.X R0, PT, PT, RZ, R9, RZ, P0, !PT ;  /* 0x00000009ff009210 */ /* 0x000fe400007fe4ff */
[----:B012---:R-:W-:-:S04]  /*0ac0*/  @!P1 LEA R6, P0, R5, R14, 0x2 ;  /* 0x0000000e05069211 */ /* 0x007fc800078010ff */
[----:B------:R-:W-:Y:S02]  /*0ad0*/  @!P1 LEA.HI.X R7, R5, R15, R0, 0x2, P0 ;  /* 0x0000000f05079211 */ /* 0x000fe400000f1400 */
[----:B------:R-:W-:-:S05]  /*0ae0*/  @!P1 MOV R5, 0x7fc00000 ;  /* 0x7fc0000000059802 */ /* 0x000fca0000000f00 */
[----:B------:R2:W-:Y:S02]  /*0af0*/  @!P1 STG.E desc[UR6][R6.64], R5 ;  /* 0x0000000506009986 */ /* 0x0005e4000c101906 */
.L_x_32:
[----:B------:R-:W-:Y:S05]  /*0b00*/  BSYNC.RECONVERGENT B0 ;  /* 0x0000000000007941 */ /* 0x000fea0003800200 */
.L_x_31:
[----:B------:R-:W-:-:S13]  /*0b10*/  ISETP.GE.AND P0, PT, R19, R4, PT ;  /* 0x000000041300720c */ /* 0x000fda0003f06270 */
[----:B------:R-:W-:Y:S05]  /*0b20*/  @P0 EXIT ;  /* 0x000000000000094d */ /* 0x000fea0003800000 */
[----:B------:R-:W-:Y:S01]  /*0b30*/  I2FP.F32.U32 R0, R11 ;  /* 0x0000000b00007245 */ /* 0x000fe20000201000 */
[----:B------:R-:W-:Y:S01]  /*0b40*/  UMOV UR4, 0x40000000 ;  /* 0x4000000000047882 */ /* 0x000fe20000000000 */
[----:B------:R-:W-:Y:S01]  /*0b50*/  BSSY.RECONVERGENT B0, `(.L_x_40) ;  /* 0x000000f000007945 */ /* 0x000fe20003800200 */
[----:B------:R-:W-:Y:S01]  /*0b60*/  MOV R4, UR4 ;  /* 0x0000000400047c02 */ /* 0x000fe20008000f00 */
[----:B------:R-:W-:Y:S02]  /*0b70*/  HFMA2 R8, -RZ, RZ, 0, 0 ;  /* 0x00000000ff087431 */ /* 0x000fe400000001ff */
[----:B--2---:R-:W-:-:S04]  /*0b80*/  FADD R5, R0, 1 ;  /* 0x3f80000000057421 */ /* 0x004fc80000000000 */
[----:B------:R-:W0:Y:S08]  /*0b90*/  MUFU.RCP R0, R5 ;  /* 0x0000000500007308 */ /* 0x000e300000001000 */
[----:B------:R-:W2:Y:S01]  /*0ba0*/  FCHK P0, R4, R5 ;  /* 0x0000000504007302 */ /* 0x000ea20000000000 */
[----:B01----:R-:W-:-:S04]  /*0bb0*/  FFMA R7, -R5, R0, 1 ;  /* 0x3f80000005077423 */ /* 0x003fc80000000100 */
[----:B------:R-:W-:-:S04]  /*0bc0*/  FFMA R0, R0, R7, R0 ;  /* 0x0000000700007223 */ /* 0x000fc80000000000 */
[----:B------:R-:W-:-:S04]  /*0bd0*/  FFMA R14, R0, 2, RZ ;  /* 0x40000000000e7823 */ /* 0x000fc800000000ff */
[----:B------:R-:W-:-:S04]  /*0be0*/  FFMA R7, -R5, R14, 2 ;  /* 0x4000000005077423 */ /* 0x000fc8000000010e */
[----:B------:R-:W-:Y:S01]  /*0bf0*/  FFMA R14, R0, R7, R14 ;  /* 0x00000007000e7223 */ /* 0x000fe2000000000e */
[----:B--2---:R-:W-:Y:S06]  /*0c00*/  @!P0 BRA `(.L_x_41) ;  /* 0x00000000000c8947 */ /* 0x004fec0003800000 */
[----:B------:R-:W-:-:S07]  /*0c10*/  MOV R4, 0xc30 ;  /* 0x00000c3000047802 */ /* 0x000fce0000000f00 */
[----:B------:R-:W-:Y:S05]  /*0c20*/  CALL.REL.NOINC `($__internal_1_$__cuda_sm3x_div_rn_noftz_f32_slowpath) ;  /* 0x0000003c00d87944 */ /* 0x000fea0003c00000 */
[----:B------:R-:W-:-:S07]  /*0c30*/  MOV R14, R12 ;  /* 0x0000000c000e7202 */ /* 0x000fce0000000f00 */
.L_x_41:
[----:B------:R-:W-:Y:S05]  /*0c40*/  BSYNC.RECONVERGENT B0 ;  /* 0x0000000000007941 */ /* 0x000fea0003800200 */
.L_x_40:
[----:B------:R-:W0:Y:S01]  /*0c50*/  LDC R0, c[0x0][0x398] ;  /* 0x0000e600ff007b82 */ /* 0x000e220000000800 */
[----:B------:R-:W-:Y:S01]  /*0c60*/  BSSY.RECONVERGENT B0, `(.L_x_42) ;  /* 0x0000268000007945 */ /* 0x000fe20003800200 */
[----:B------:R-:W-:Y:S01]  /*0c70*/  HFMA2 R15, -RZ, RZ, 0, 0 ;  /* 0x00000000ff0f7431 */ /* 0x000fe200000001ff */
[----:B------:R-:W-:Y:S02]  /*0c80*/  MOV R20, RZ ;  /* 0x000000ff00147202 */ /* 0x000fe40000000f00 */
[----:B------:R-:W-:Y:S05]  /*0c90*/  @P2 BRA `(.L_x_43) ;  /* 0x0000002400902947 */ /* 0x000fea0003800000 */
[----:B------:R-:W0:Y:S02]  /*0ca0*/  LDC.64 R4, c[0x0][0x380] ;  /* 0x0000e000ff047b82 */ /* 0x000e240000000a00 */
[----:B0-----:R-:W-:-:S05]  /*0cb0*/  IMAD.WIDE R6, R0, 0x4, R4 ;  /* 0x0000000400067825 */ /* 0x001fca00078e0204 */
[----:B------:R0:W5:Y:S01]  /*0cc0*/  LDG.E.CONSTANT R15, desc[UR6][R6.64] ;  /* 0x00000006060f7981 */ /* 0x000162000c1e9900 */
[----:B------:R-:W-:Y:S01]  /*0cd0*/  IADD3 R23, PT, PT, R11, R0, RZ ;  /* 0x000000000b177210 */ /* 0x000fe20007ffe0ff */
[----:B------:R-:W-:Y:S03]  /*0ce0*/  BSSY.RECONVERGENT B1, `(.L_x_44) ;  /* 0x0000088000017945 */ /* 0x000fe60003800200 */
[----:B------:R-:W-:-:S04]  /*0cf0*/  IADD3 R21, PT, PT, R23, -0x1, RZ ;  /* 0xffffffff17157810 */ /* 0x000fc80007ffe0ff */
[----:B------:R-:W-:-:S04]  /*0d00*/  VIMNMX R13, PT, PT, R19, R21, PT ;  /* 0x00000015130d7248 */ /* 0x000fc80003fe0100 */
[----:B------:R-:W-:-:S13]  /*0d10*/  ISETP.GT.AND P0, PT, R13, R0, PT ;  /* 0x000000000d00720c */ /* 0x000fda0003f04270 */
[----:B0-----:R-:W-:Y:S05]  /*0d20*/  @!P0 BRA `(.L_x_45) ;  /* 0x00000008000c8947 */ /* 0x001fea0003800000 */
[----:B------:R-:W0:Y:S01]  /*0d30*/  LDC R25, c[0x0][0x398] ;  /* 0x0000e600ff197b82 */ /* 0x000e220000000800 */
[CC--:B------:R-:W-:Y:S01]  /*0d40*/  IADD3 R22, PT, PT, R13.reuse, -R0.reuse, RZ ;  /* 0x800000000d167210 */ /* 0x0c0fe20007ffe0ff */
[----:B------:R-:W-:Y:S01]  /*0d50*/  BSSY.RECONVERGENT B2, `(.L_x_46) ;  /* 0x0000040000027945 */ /* 0x000fe20003800200 */
[----:B------:R-:W-:Y:S02]  /*0d60*/  IADD3 R13, PT, PT, -R13, R0, RZ ;  /* 0x000000000d0d7210 */ /* 0x000fe40007ffe1ff */
[----:B------:R-:W-:Y:S02]  /*0d70*/  LOP3.LUT R33, R22, 0xf, RZ, 0xc0, !PT ;  /* 0x0000000f16217812 */ /* 0x000fe400078ec0ff */
[----:B------:R-:W-:Y:S02]  /*0d80*/  ISETP.GT.U32.AND P0, PT, R13, -0x10, PT ;  /* 0xfffffff00d00780c */ /* 0x000fe40003f04070 */
[----:B------:R-:W-:-:S11]  /*0d90*/  ISETP.NE.AND P1, PT, R33, RZ, PT ;  /* 0x000000ff2100720c */ /* 0x000fd60003f25270 */
[----:B------:R-:W-:Y:S05]  /*0da0*/  @P0 BRA `(.L_x_47) ;  /* 0x0000000000e80947 */ /* 0x000fea0003800000 */
[----:B------:R-:W1:Y:S01]  /*0db0*/  LDC.64 R12, c[0x0][0x380] ;  /* 0x0000e000ff0c7b82 */ /* 0x000e620000000a00 */
[----:B------:R-:W-:-:S04]  /*0dc0*/  LOP3.LUT R24, R22, 0xfffffff0, RZ, 0xc0, !PT ;  /* 0xfffffff016187812 */ /* 0x000fc800078ec0ff */
[----:B------:R-:W-:Y:S02]  /*0dd0*/  IADD3 R24, PT, PT, -R24, RZ, RZ ;  /* 0x000000ff18187210 */ /* 0x000fe40007ffe1ff */
[----:B-1----:R-:W-:-:S04]  /*0de0*/  IADD3 R12, P0, PT, R12, 0x20, RZ ;  /* 0x000000200c0c7810 */ /* 0x002fc80007f1e0ff */
[----:B------:R-:W-:-:S09]  /*0df0*/  IADD3.X R13, PT, PT, RZ, R13, RZ, P0, !PT ;  /* 0x0000000dff0d7210 */ /* 0x000fd200007fe4ff */
.L_x_48:
[----:B0-----:R-:W-:-:S05]  /*0e00*/  IMAD.WIDE R16, R25, 0x4, R12 ;  /* 0x0000000419107825 */ /* 0x001fca00078e020c */
[----:B------:R-:W2:Y:S04]  /*0e10*/  LDG.E.CONSTANT R28, desc[UR6][R16.64+-0x20] ;  /* 0xffffe006101c7981 */ /* 0x000ea8000c1e9900 */
[----:B------:R-:W3:Y:S04]  /*0e20*/  LDG.E.CONSTANT R34, desc[UR6][R16.64+-0x1c] ;  /* 0xffffe40610227981 */ /* 0x000ee8000c1e9900 */
[----:B------:R-:W4:Y:S04]  /*0e30*/  LDG.E.CONSTANT R29, desc[UR6][R16.64+-0x18] ;  /* 0xffffe806101d7981 */ /* 0x000f28000c1e9900 */
[----:B------:R-:W4:Y:S04]  /*0e40*/  LDG.E.CONSTANT R32, desc[UR6][R16.64+-0x14] ;  /* 0xffffec0610207981 */ /* 0x000f28000c1e9900 */
[----:B------:R-:W4:Y:S04]  /*0e50*/  LDG.E.CONSTANT R31, desc[UR6][R16.64+-0x10] ;  /* 0xfffff006101f7981 */ /* 0x000f28000c1e9900 */
[----:B------:R-:W4:Y:S04]  /*0e60*/  LDG.E.CONSTANT R30, desc[UR6][R16.64+-0xc] ;  /* 0xfffff406101e7981 */ /* 0x000f28000c1e9900 */
[----:B------:R-:W4:Y:S04]  /*0e70*/  LDG.E.CONSTANT R27, desc[UR6][R16.64+-0x8] ;  /* 0xfffff806101b7981 */ /* 0x000f28000c1e9900 */
[----:B------:R-:W4:Y:S01]  /*0e80*/  LDG.E.CONSTANT R26, desc[UR6][R16.64+-0x4] ;  /* 0xfffffc06101a7981 */ /* 0x000f22000c1e9900 */
[----:B--2--5:R-:W-:-:S04]  /*0e90*/  FADD R28, R28, -R15 ;  /* 0x8000000f1c1c7221 */ /* 0x024fc80000000000 */
[----:B------:R-:W-:Y:S02]  /*0ea0*/  FFMA R15, R28, R14, R15 ;  /* 0x0000000e1c0f7223 */ /* 0x000fe4000000000f */
[----:B------:R-:W2:Y:S02]  /*0eb0*/  LDG.E.CONSTANT R28, desc[UR6][R16.64] ;  /* 0x00000006101c7981 */ /* 0x000ea4000c1e9900 */
[----:B---3--:R-:W-:-:S04]  /*0ec0*/  FADD R34, -R15, R34 ;  /* 0x000000220f227221 */ /* 0x008fc80000000100 */
[----:B------:R-:W-:Y:S02]  /*0ed0*/  FFMA R34, R34, R14, R15 ;  /* 0x0000000e22227223 */ /* 0x000fe4000000000f */
[----:B------:R-:W3:Y:S02]  /*0ee0*/  LDG.E.CONSTANT R15, desc[UR6][R16.64+0x4] ;  /* 0x00000406100f7981 */ /* 0x000ee4000c1e9900 */
[----:B----4-:R-:W-:-:S04]  /*0ef0*/  FADD R29, -R34, R29 ;  /* 0x0000001d221d7221 */ /* 0x010fc80000000100 */
[----:B------:R-:W-:Y:S02]  /*0f00*/  FFMA R35, R29, R14, R34 ;  /* 0x0000000e1d237223 */ /* 0x000fe40000000022 */
[----:B------:R-:W4:Y:S02]  /*0f10*/  LDG.E.CONSTANT R29, desc[UR6][R16.64+0x8] ;  /* 0x00000806101d7981 */ /* 0x000f24000c1e9900 */
[----:B------:R-:W-:-:S04]  /*0f20*/  FADD R32, -R35, R32 ;  /* 0x0000002023207221 */ /* 0x000fc80000000100 */
[-C--:B------:R-:W-:Y:S02]  /*0f30*/  FFMA R35, R32, R14.reuse, R35 ;  /* 0x0000000e20237223 */ /* 0x080fe40000000023 */
[----:B------:R-:W4:Y:S02]  /*0f40*/  LDG.E.CONSTANT R32, desc[UR6][R16.64+0xc] ;  /* 0x00000c0610207981 */ /* 0x000f24000c1e9900 */
[----:B------:R-:W-:Y:S02]  /*0f50*/  FADD R34, -R35, R31 ;  /* 0x0000001f23227221 */ /* 0x000fe40000000100 */
[----:B------:R-:W4:Y:S02]  /*0f60*/  LDG.E.CONSTANT R31, desc[UR6][R16.64+0x10] ;  /* 0x00001006101f7981 */ /* 0x000f24000c1e9900 */
[----:B------:R-:W-:-:S04]  /*0f70*/  FFMA R35, R34, R14, R35 ;  /* 0x0000000e22237223 */ /* 0x000fc80000000023 */
[----:B------:R-:W-:-:S04]  /*0f80*/  FADD R30, -R35, R30 ;  /* 0x0000001e231e7221 */ /* 0x000fc80000000100 */
[-C--:B------:R-:W-:Y:S02]  /*0f90*/  FFMA R35, R30, R14.reuse, R35 ;  /* 0x0000000e1e237223 */ /* 0x080fe40000000023 */
[----:B------:R-:W4:Y:S02]  /*0fa0*/  LDG.E.CONSTANT R30, desc[UR6][R16.64+0x14] ;  /* 0x00001406101e7981 */ /* 0x000f24000c1e9900 */
[----:B------:R-:W-:Y:S02]  /*0fb0*/  FADD R34, -R35, R27 ;  /* 0x0000001b23227221 */ /* 0x000fe40000000100 */
[----:B------:R-:W4:Y:S02]  /*0fc0*/  LDG.E.CONSTANT R27, desc[UR6][R16.64+0x18] ;  /* 0x00001806101b7981 */ /* 0x000f24000c1e9900 */
[----:B------:R-:W-:Y:S02]  /*0fd0*/  FFMA R35, R34, R14, R35 ;  /* 0x0000000e22237223 */ /* 0x000fe40000000023 */
[----:B------:R-:W4:Y:S02]  /*0fe0*/  LDG.E.CONSTANT R34, desc[UR6][R16.64+0x1c] ;  /* 0x00001c0610227981 */ /* 0x000f24000c1e9900 */
[----:B------:R-:W-:-:S04]  /*0ff0*/  FADD R26, -R35, R26 ;  /* 0x0000001a231a7221 */ /* 0x000fc80000000100 */
[----:B------:R-:W-:Y:S01]  /*1000*/  FFMA R35, R26, R14, R35 ;  /* 0x0000000e1a237223 */ /* 0x000fe20000000023 */
[----:B------:R-:W-:-:S04]  /*1010*/  IADD3 R24, PT, PT, R24, 0x10, RZ ;  /* 0x0000001018187810 */ /* 0x000fc80007ffe0ff */
[----:B------:R-:W-:Y:S02]  /*1020*/  ISETP.NE.AND P0, PT, R24, RZ, PT ;  /* 0x000000ff1800720c */ /* 0x000fe40003f05270 */
[----:B------:R-:W-:Y:S01]  /*1030*/  IADD3 R25, PT, PT, R25, 0x10, RZ ;  /* 0x0000001019197810 */ /* 0x000fe20007ffe0ff */
[----:B--2---:R-:W-:-:S04]  /*1040*/  FADD R28, -R35, R28 ;  /* 0x0000001c231c7221 */ /* 0x004fc80000000100 */
[----:B------:R-:W-:-:S04]  /*1050*/  FFMA R28, R28, R14, R35 ;  /* 0x0000000e1c1c7223 */ /* 0x000fc80000000023 */
[----:B---3--:R-:W-:-:S04]  /*1060*/  FADD R15, -R28, R15 ;  /* 0x0000000f1c0f7221 */ /* 0x008fc80000000100 */
[----:B------:R-:W-:-:S04]  /*1070*/  FFMA R15, R15, R14, R28 ;  /* 0x0000000e0f0f7223 */ /* 0x000fc8000000001c */
[----:B----4-:R-:W-:-:S04]  /*1080*/  FADD R26, -R15, R29 ;  /* 0x0000001d0f1a7221 */ /* 0x010fc80000000100 */
[----:B------:R-:W-:-:S04]  /*1090*/  FFMA R15, R26, R14, R15 ;  /* 0x0000000e1a0f7223 */ /* 0x000fc8000000000f */
[----:B------:R-:W-:-:S04]  /*10a0*/  FADD R32, -R15, R32 ;  /* 0x000000200f207221 */ /* 0x000fc80000000100 */
        /* <DEDUP_REMOVED lines=8> */
[----:B------:R-:W-:Y:S01]  /*1130*/  FFMA R15, R34, R14, R27 ;  /* 0x0000000e220f7223 */ /* 0x000fe2000000001b */
[----:B------:R-:W-:Y:S06]  /*1140*/  @P0 BRA `(.L_x_48) ;  /* 0xfffffffc002c0947 */ /* 0x000fec000383ffff */
.L_x_47:
[----:B------:R-:W-:Y:S05]  /*1150*/  BSYNC.RECONVERGENT B2 ;  /* 0x0000000000027941 */ /* 0x000fea0003800200 */
.L_x_46:
[----:B------:R-:W-:Y:S05]  /*1160*/  @!P1 BRA `(.L_x_45) ;  /* 0x0000000000fc9947 */ /* 0x000fea0003800000 */
[----:B------:R-:W-:Y:S01]  /*1170*/  ISETP.GE.U32.AND P0, PT, R33, 0x8, PT ;  /* 0x000000082100780c */ /* 0x000fe20003f06070 */
[----:B------:R-:W-:Y:S01]  /*1180*/  BSSY.RECONVERGENT B2, `(.L_x_49) ;  /* 0x000001e000027945 */ /* 0x000fe20003800200 */
[----:B------:R-:W-:-:S04]  /*1190*/  LOP3.LUT R27, R22, 0x7, RZ, 0xc0, !PT ;  /* 0x00000007161b7812 */ /* 0x000fc800078ec0ff */
[----:B------:R-:W-:-:S07]  /*11a0*/  ISETP.NE.AND P1, PT, R27, RZ, PT ;  /* 0x000000ff1b00720c */ /* 0x000fce0003f25270 */
[----:B------:R-:W-:Y:S06]  /*11b0*/  @!P0 BRA `(.L_x_50) ;  /* 0x0000000000688947 */ /* 0x000fec0003800000 */
        /* <DEDUP_REMOVED lines=9> */
[----:B------:R-:W-:Y:S01]  /*1250*/  IADD3 R25, PT, PT, R25, 0x8, RZ ;  /* 0x0000000819197810 */ /* 0x000fe20007ffe0ff */
[----:B--2--5:R-:W-:-:S04]  /*1260*/  FADD R28, -R15, R28 ;  /* 0x0000001c0f1c7221 */ /* 0x024fc80000000100 */
        /* <DEDUP_REMOVED lines=14> */
[----:B------:R-:W-:-:S07]  /*1350*/  FFMA R15, R26, R14, R15 ;  /* 0x0000000e1a0f7223 */ /* 0x000fce000000000f */
.L_x_50:
[----:B------:R-:W-:Y:S05]  /*1360*/  BSYNC.RECONVERGENT B2 ;  /* 0x0000000000027941 */ /* 0x000fea0003800200 */
.L_x_49:
        /* <DEDUP_REMOVED lines=19> */
[----:B------:R-:W-:-:S07]  /*14a0*/  FFMA R15, R28, R14, R15 ;  /* 0x0000000e1c0f7223 */ /* 0x000fce000000000f */
.L_x_52:
[----:B------:R-:W-:Y:S05]  /*14b0*/  BSYNC.RECONVERGENT B2 ;  /* 0x0000000000027941 */ /* 0x000fea0003800200 */
.L_x_51:
[----:B------:R-:W-:Y:S05]  /*14c0*/  @!P1 BRA `(.L_x_45) ;  /* 0x0000000000249947 */ /* 0x000fea0003800000 */
[----:B------:R-:W-:-:S07]  /*14d0*/  IADD3 R22, PT, PT, -R22, RZ, RZ ;  /* 0x000000ff16167210 */ /* 0x000fce0007ffe1ff */
.L_x_53:
[----:B0-----:R-:W-:-:S06]  /*14e0*/  IMAD.WIDE R12, R25, 0x4, R4 ;  /* 0x00000004190c7825 */ /* 0x001fcc00078e0204 */
[----:B------:R-:W2:Y:S01]  /*14f0*/  LDG.E.CONSTANT R12, desc[UR6][R12.64] ;  /* 0x000000060c0c7981 */ /* 0x000ea2000c1e9900 */
[----:B------:R-:W-:Y:S02]  /*1500*/  IADD3 R22, PT, PT, R22, 0x1, RZ ;  /* 0x0000000116167810 */ /* 0x000fe40007ffe0ff */
[----:B------:R-:W-:Y:S02]  /*1510*/  IADD3 R25, PT, PT, R25, 0x1, RZ ;  /* 0x0000000119197810 */ /* 0x000fe40007ffe0ff */
[----:B------:R-:W-:Y:S01]  /*1520*/  ISETP.NE.AND P0, PT, R22, RZ, PT ;  /* 0x000000ff1600720c */ /* 0x000fe20003f05270 */
[----:B--2--5:R-:W-:-:S04]  /*1530*/  FADD R16, R12, -R15 ;  /* 0x8000000f0c107221 */ /* 0x024fc80000000000 */
[----:B------:R-:W-:-:S08]  /*1540*/  FFMA R15, R16, R14, R15 ;  /* 0x0000000e100f7223 */ /* 0x000fd0000000000f */
[----:B------:R-:W-:Y:S05]  /*1550*/  @P0 BRA `(.L_x_53) ;  /* 0xfffffffc00e00947 */ /* 0x000fea000383ffff */
.L_x_45:
[----:B------:R-:W-:Y:S05]  /*1560*/  BSYNC.RECONVERGENT B1 ;  /* 0x0000000000017941 */ /* 0x000fea0003800200 */
.L_x_44:
[----:B------:R-:W-:-:S13]  /*1570*/  ISETP.GT.AND P0, PT, R11, R18, PT ;  /* 0x000000120b00720c */ /* 0x000fda0003f04270 */
[----:B------:R-:W-:Y:S05]  /*1580*/  @P0 BRA `(.L_x_43) ;  /* 0x0000001c00540947 */ /* 0x000fea0003800000 */
[----:B------:R-:W-:-:S06]  /*1590*/  IMAD.WIDE R12, R21, 0x4, R4 ;  /* 0x00000004150c7825 */ /* 0x000fcc00078e0204 */
[----:B------:R-:W2:Y:S01]  /*15a0*/  LDG.E.CONSTANT R12, desc[UR6][R12.64] ;  /* 0x000000060c0c7981 */ /* 0x000ea2000c1e9900 */
[----:B------:R-:W-:Y:S01]  /*15b0*/  LEA R21, R11, 0xfffffffe, 0x1 ;  /* 0xfffffffe0b157811 */ /* 0x000fe200078e08ff */
[----:B------:R-:W-:Y:S03]  /*15c0*/  BSSY.RECONVERGENT B1, `(.L_x_54) ;  /* 0x00000c5000017945 */ /* 0x000fe60003800200 */
[----:B------:R-:W-:-:S04]  /*15d0*/  IADD3 R22, PT, PT, R21, R0, RZ ;  /* 0x0000000015167210 */ /* 0x000fc80007ffe0ff */
[----:B------:R-:W-:-:S04]  /*15e0*/  VIMNMX R16, PT, PT, R19, R22, PT ;  /* 0x0000001613107248 */ /* 0x000fc80003fe0100 */
[----:B------:R-:W-:Y:S01]  /*15f0*/  ISETP.GT.AND P0, PT, R16, R23, PT ;  /* 0x000000171000720c */ /* 0x000fe20003f04270 */
[----:B--2--5:R-:W-:-:S04]  /*1600*/  FADD R8, -R15, R12 ;  /* 0x0000000c0f087221 */ /* 0x024fc80000000100 */
[----:B------:R-:W-:-:S04]  /*1610*/  FFMA R15, R8, R14, R15 ;  /* 0x0000000e080f7223 */ /* 0x000fc8000000000f */
[----:B------:R-:W-:-:S04]  /*1620*/  FADD R8, R15, -R15 ;  /* 0x8000000f0f087221 */ /* 0x000fc80000000000 */
[----:B------:R-:W-:Y:S01]  /*1630*/  FFMA R8, R8, R14, R15 ;  /* 0x0000000e08087223 */ /* 0x000fe2000000000f */
[----:B------:R-:W-:Y:S06]  /*1640*/  @!P0 BRA `(.L_x_55) ;  /* 0x0000000800f08947 */ /* 0x000fec0003800000 */
[----:B------:R-:W-:Y:S01]  /*1650*/  IADD3 R24, PT, PT, R16, -R23, RZ ;  /* 0x8000001710187210 */ /* 0x000fe20007ffe0ff */
[----:B------:R-:W-:Y:S01]  /*1660*/  BSSY.RECONVERGENT B2, `(.L_x_56) ;  /* 0x0000060000027945 */ /* 0x000fe20003800200 */
[----:B------:R-:W-:Y:S02]  /*1670*/  IADD3 R16, PT, PT, R11, R0, -R16 ;  /* 0x000000000b107210 */ /* 0x000fe40007ffe810 */
[----:B------:R-:W-:Y:S02]  /*1680*/  LOP3.LUT R31, R24, 0xf, RZ, 0xc0, !PT ;  /* 0x0000000f181f7812 */ /* 0x000fe400078ec0ff */
[----:B------:R-:W-:Y:S02]  /*1690*/  ISETP.GT.U32.AND P0, PT, R16, -0x10, PT ;  /* 0xfffffff01000780c */ /* 0x000fe40003f04070 */
[----:B------:R-:W-:-:S11]  /*16a0*/  ISETP.NE.AND P1, PT, R31, RZ, PT ;  /* 0x000000ff1f00720c */ /* 0x000fd60003f25270 */
[----:B------:R-:W-:Y:S05]  /*16b0*/  @P0 BRA `(.L_x_57) ;  /* 0x0000000400680947 */ /* 0x000fea0003800000 */
[----:B------:R-:W1:Y:S01]  /*16c0*/  LDC.64 R12, c[0x0][0x380] ;  /* 0x0000e000ff0c7b82 */ /* 0x000e620000000a00 */
[----:B0-----:R-:W-:-:S04]  /*16d0*/  LOP3.LUT R25, R24, 0xfffffff0, RZ, 0xc0, !PT ;  /* 0xfffffff018197812 */ /* 0x001fc800078ec0ff */
[----:B------:R-:W-:Y:S02]  /*16e0*/  IADD3 R25, PT, PT, -R25, RZ, RZ ;  /* 0x000000ff19197210 */ /* 0x000fe40007ffe1ff */
[----:B-1----:R-:W-:-:S04]  /*16f0*/  IADD3 R12, P0, PT, R12, 0x20, RZ ;  /* 0x000000200c0c7810 */ /* 0x002fc80007f1e0ff */
[----:B------:R-:W-:-:S09]  /*1700*/  IADD3.X R13, PT, PT, RZ, R13, RZ, P0, !PT ;  /* 0x0000000dff0d7210 */ /* 0x000fd200007fe4ff */
.L_x_58:
[----:B------:R-:W-:-:S05]  /*1710*/  IMAD.WIDE R16, R23, 0x4, R12 ;  /* 0x0000000417107825 */ /* 0x000fca00078e020c */
[----:B------:R-:W2:Y:S04]  /*1720*/  LDG.E.CONSTANT R32, desc[UR6][R16.64+-0x20] ;  /* 0xffffe00610207981 */ /* 0x000ea8000c1e9900 */
[----:B------:R-:W3:Y:S04]  /*1730*/  LDG.E.CONSTANT R34, desc[UR6][R16.64+-0x1c] ;  /* 0xffffe40610227981 */ /* 0x000ee8000c1e9900 */
[----:B------:R-:W4:Y:S04]  /*1740*/  LDG.E.CONSTANT R29, desc[UR6][R16.64+-0x18] ;  /* 0xffffe806101d7981 */ /* 0x000f28000c1e9900 */
[----:B------:R-:W5:Y:S04]  /*1750*/  LDG.E.CONSTANT R30, desc[UR6][R16.64+-0x14] ;  /* 0xffffec06101e7981 */ /* 0x000f68000c1e9900 */
[----:B------:R-:W5:Y:S04]  /*1760*/  LDG.E.CONSTANT R28, desc[UR6][R16.64+-0x10] ;  /* 0xfffff006101c7981 */ /* 0x000f68000c1e9900 */
[----:B------:R-:W5:Y:S04]  /*1770*/  LDG.E.CONSTANT R27, desc[UR6][R16.64+-0xc] ;  /* 0xfffff406101b7981 */ /* 0x000f68000c1e9900 */
[----:B------:R-:W5:Y:S01]  /*1780*/  LDG.E.CONSTANT R26, desc[UR6][R16.64+-0x8] ;  /* 0xfffff806101a7981 */ /* 0x000f62000c1e9900 */
[----:B--2---:R-:W-:-:S04]  /*1790*/  FADD R32, R32, -R15 ;  /* 0x8000000f20207221 */ /* 0x004fc80000000000 */
[----:B------:R-:W-:Y:S02]  /*17a0*/  FFMA R35, R32, R14, R15 ;  /* 0x0000000e20237223 */ /* 0x000fe4000000000f */
[----:B------:R-:W2:Y:S02]  /*17b0*/  LDG.E.CONSTANT R15, desc[UR6][R16.64+-0x4] ;  /* 0xfffffc06100f7981 */ /* 0x000ea4000c1e9900 */
[C---:B---3--:R-:W-:Y:S01]  /*17c0*/  FADD R34, -R35.reuse, R34 ;  /* 0x0000002223227221 */ /* 0x048fe20000000100 */
[----:B------:R-:W-:-:S03]  /*17d0*/  FADD R33, R35, -R8 ;  /* 0x8000000823217221 */ /* 0x000fc60000000000 */
[-C--:B------:R-:W-:Y:S01]  /*17e0*/  FFMA R34, R34, R14.reuse, R35 ;  /* 0x0000000e22227223 */ /* 0x080fe20000000023 */
[----:B------:R-:W-:Y:S02]  /*17f0*/  FFMA R33, R33, R14, R8 ;  /* 0x0000000e21217223 */ /* 0x000fe40000000008 */
[----:B------:R-:W3:Y:S01]  /*1800*/  LDG.E.CONSTANT R8, desc[UR6][R16.64] ;  /* 0x0000000610087981 */ /* 0x000ee2000c1e9900 */
[----:B----4-:R-:W-:Y:S01]  /*1810*/  FADD R29, -R34, R29 ;  /* 0x0000001d221d7221 */ /* 0x010fe20000000100 */
[----:B------:R-:W-:-:S03]  /*1820*/  FADD R32, -R33, R34 ;  /* 0x0000002221207221 */ /* 0x000fc60000000100 */
[-C--:B------:R-:W-:Y:S01]  /*1830*/  FFMA R35, R29, R14.reuse, R34 ;  /* 0x0000000e1d237223 */ /* 0x080fe20000000022 */
[----:B------:R-:W-:Y:S01]  /*1840*/  FFMA R32, R32, R14, R33 ;  /* 0x0000000e20207223 */ /* 0x000fe20000000021 */
[----:B------:R-:W4:Y:S02]  /*1850*/  LDG.E.CONSTANT R29, desc[UR6][R16.64+0x4] ;  /* 0x00000406101d7981 */ /* 0x000f24000c1e9900 */
[----:B-----5:R-:W-:Y:S01]  /*1860*/  FADD R30, -R35, R30 ;  /* 0x0000001e231e7221 */ /* 0x020fe20000000100 */
[----:B------:R-:W-:-:S03]  /*1870*/  FADD R33, -R32, R35 ;  /* 0x0000002320217221 */ /* 0x000fc60000000100 */
[-C--:B------:R-:W-:Y:S01]  /*1880*/  FFMA R35, R30, R14.reuse, R35 ;  /* 0x0000000e1e237223 */ /* 0x080fe20000000023 */
[----:B------:R-:W-:Y:S01]  /*1890*/  FFMA R33, R33, R14, R32 ;  /* 0x0000000e21217223 */ /* 0x000fe20000000020 */
[----:B------:R-:W5:Y:S02]  /*18a0*/  LDG.E.CONSTANT R30, desc[UR6][R16.64+0x8] ;  /* 0x00000806101e7981 */ /* 0x000f64000c1e9900 */
[----:B------:R-:W-:Y:S01]  /*18b0*/  FADD R32, -R35, R28 ;  /* 0x0000001c23207221 */ /* 0x000fe20000000100 */
[----:B------:R-:W-:-:S03]  /*18c0*/  FADD R28, -R33, R35 ;  /* 0x00000023211c7221 */ /* 0x000fc60000000100 */
[-C--:B------:R-:W-:Y:S01]  /*18d0*/  FFMA R32, R32, R14.reuse, R35 ;  /* 0x0000000e20207223 */ /* 0x080fe20000000023 */
[----:B------:R-:W-:Y:S02]  /*18e0*/  FFMA R33, R28, R14, R33 ;  /* 0x0000000e1c217223 */ /* 0x000fe40000000021 */
[----:B------:R-:W5:Y:S01]  /*18f0*/  LDG.E.CONSTANT R28, desc[UR6][R16.64+0xc] ;  /* 0x00000c06101c7981 */ /* 0x000f62000c1e9900 */
[----:B------:R-:W-:Y:S01]  /*1900*/  FADD R27, -R32, R27 ;  /* 0x0000001b201b7221 */ /* 0x000fe20000000100 */
[----:B------:R-:W-:-:S03]  /*1910*/  FADD R34, -R33, R32 ;  /* 0x0000002021227221 */ /* 0x000fc60000000100 */
[-C--:B------:R-:W-:Y:S01]  /*1920*/  FFMA R35, R27, R14.reuse, R32 ;  /* 0x0000000e1b237223 */ /* 0x080fe20000000020 */
[-C--:B------:R-:W-:Y:S01]  /*1930*/  FFMA R33, R34, R14.reuse, R33 ;  /* 0x0000000e22217223 */ /* 0x080fe20000000021 */
[----:B------:R-:W5:Y:S03]  /*1940*/  LDG.E.CONSTANT R27, desc[UR6][R16.64+0x10] ;  /* 0x00001006101b7981 */ /* 0x000f66000c1e9900 */
[----:B------:R-:W-:Y:S01]  /*1950*/  FADD R32, -R33, R35 ;  /* 0x0000002321207221 */ /* 0x000fe20000000100 */
[----:B------:R-:W-:Y:S01]  /*1960*/  FADD R26, -R35, R26 ;  /* 0x0000001a231a7221 */ /* 0x000fe20000000100 */
[----:B------:R-:W5:Y:S02]  /*1970*/  LDG.E.CONSTANT R34, desc[UR6][R16.64+0x1c] ;  /* 0x00001c0610227981 */ /* 0x000f64000c1e9900 */
[-C--:B------:R-:W-:Y:S02]  /*1980*/  FFMA R33, R32, R14.reuse, R33 ;  /* 0x0000000e20217223 */ /* 0x080fe40000000021 */
[----:B------:R-:W5:Y:S01]  /*1990*/  LDG.E.CONSTANT R32, desc[UR6][R16.64+0x14] ;  /* 0x0000140610207981 */ /* 0x000f62000c1e9900 */
[----:B------:R-:W-:-:S03]  /*19a0*/  FFMA R36, R26, R14, R35 ;  /* 0x0000000e1a247223 */ /* 0x000fc60000000023 */
[----:B------:R-:W5:Y:S01]  /*19b0*/  LDG.E.CONSTANT R26, desc[UR6][R16.64+0x18] ;  /* 0x00001806101a7981 */ /* 0x000f62000c1e9900 */
[----:B------:R-:W-:-:S04]  /*19c0*/  IADD3 R25, PT, PT, R25, 0x10, RZ ;  /* 0x0000001019197810 */ /* 0x000fc80007ffe0ff */
[----:B------:R-:W-:Y:S02]  /*19d0*/  ISETP.NE.AND P0, PT, R25, RZ, PT ;  /* 0x000000ff1900720c */ /* 0x000fe40003f05270 */
[----:B------:R-:W-:Y:S01]  /*19e0*/  IADD3 R23, PT, PT, R23, 0x10, RZ ;  /* 0x0000001017177810 */ /* 0x000fe20007ffe0ff */
[----:B--2---:R-:W-:-:S04]  /*19f0*/  FADD R15, -R36, R15 ;  /* 0x0000000f240f7221 */ /* 0x004fc80000000100 */
[--C-:B------:R-:W-:Y:S01]  /*1a00*/  FFMA R15, R15, R14, R36.reuse ;  /* 0x0000000e0f0f7223 */ /* 0x100fe20000000024 */
[----:B------:R-:W-:-:S04]  /*1a10*/  FADD R36, -R33, R36 ;  /* 0x0000002421247221 */ /* 0x000fc80000000100 */
[----:B------:R-:W-:Y:S01]  /*1a20*/  FFMA R36, R36, R14, R33 ;  /* 0x0000000e24247223 */ /* 0x000fe20000000021 */
[----:B---3--:R-:W-:-:S03]  /*1a30*/  FADD R8, -R15, R8 ;  /* 0x000000080f087221 */ /* 0x008fc60000000100 */
[--C-:B------:R-:W-:Y:S01]  /*1a40*/  FADD R33, -R36, R15.reuse ;  /* 0x0000000f24217221 */ /* 0x100fe20000000100 */
[----:B------:R-:W-:-:S03]  /*1a50*/  FFMA R8, R8, R14, R15 ;  /* 0x0000000e08087223 */ /* 0x000fc6000000000f */
[----:B------:R-:W-:Y:S01]  /*1a60*/  FFMA R33, R33, R14, R36 ;  /* 0x0000000e21217223 */ /* 0x000fe20000000024 */
[----:B----4-:R-:W-:-:S03]  /*1a70*/  FADD R29, -R8, R29 ;  /* 0x0000001d081d7221 */ /* 0x010fc60000000100 */
[--C-:B------:R-:W-:Y:S01]  /*1a80*/  FADD R36, -R33, R8.reuse ;  /* 0x0000000821247221 */ /* 0x100fe20000000100 */
[----:B------:R-:W-:-:S03]  /*1a90*/  FFMA R29, R29, R14, R8 ;  /* 0x0000000e1d1d7223 */ /* 0x000fc60000000008 */
[----:B------:R-:W-:Y:S01]  /*1aa0*/  FFMA R33, R36, R14, R33 ;  /* 0x0000000e24217223 */ /* 0x000fe20000000021 */
[----:B-----5:R-:W-:-:S03]  /*1ab0*/  FADD R30, -R29, R30 ;  /* 0x0000001e1d1e7221 */ /* 0x020fc60000000100 */
[--C-:B------:R-:W-:Y:S01]  /*1ac0*/  FADD R8, -R33, R29.reuse ;  /* 0x0000001d21087221 */ /* 0x100fe20000000100 */
[----:B------:R-:W-:-:S03]  /*1ad0*/  FFMA R29, R30, R14, R29 ;  /* 0x0000000e1e1d7223 */ /* 0x000fc6000000001d */
[----:B------:R-:W-:Y:S01]  /*1ae0*/  FFMA R33, R8, R14, R33 ;  /* 0x0000000e08217223 */ /* 0x000fe20000000021 */
[----:B------:R-:W-:-:S03]  /*1af0*/  FADD R28, -R29, R28 ;  /* 0x0000001c1d1c7221 */ /* 0x000fc60000000100 */
        /* <DEDUP_REMOVED lines=18> */
[----:B------:R-:W-:-:S04]  /*1c20*/  FFMA R8, R8, R14, R33 ;  /* 0x0000000e08087223 */ /* 0x000fc80000000021 */
[----:B------:R-:W-:-:S04]  /*1c30*/  FADD R17, -R8, R15 ;  /* 0x0000000f08117221 */ /* 0x000fc80000000100 */
[----:B------:R-:W-:Y:S01]  /*1c40*/  FFMA R8, R17, R14, R8 ;  /* 0x0000000e11087223 */ /* 0x000fe20000000008 */
[----:B------:R-:W-:Y:S06]  /*1c50*/  @P0 BRA `(.L_x_58) ;  /* 0xfffffff800ac0947 */ /* 0x000fec000383ffff */
.L_x_57:
[----:B------:R-:W-:Y:S05]  /*1c60*/  BSYNC.RECONVERGENT B2 ;  /* 0x0000000000027941 */ /* 0x000fea0003800200 */
.L_x_56:
[----:B------:R-:W-:Y:S05]  /*1c70*/  @!P1 BRA `(.L_x_55) ;  /* 0x0000000400649947 */ /* 0x000fea0003800000 */
[----:B------:R-:W-:Y:S01]  /*1c80*/  ISETP.GE.U32.AND P0, PT, R31, 0x8, PT ;  /* 0x000000081f00780c */ /* 0x000fe20003f06070 */
[----:B------:R-:W-:Y:S01]  /*1c90*/  BSSY.RECONVERGENT B2, `(.L_x_59) ;  /* 0x000002e000027945 */ /* 0x000fe20003800200 */
[----:B------:R-:W-:-:S04]  /*1ca0*/  LOP3.LUT R33, R24, 0x7, RZ, 0xc0, !PT ;  /* 0x0000000718217812 */ /* 0x000fc800078ec0ff */
[----:B------:R-:W-:-:S07]  /*1cb0*/  ISETP.NE.AND P1, PT, R33, RZ, PT ;  /* 0x000000ff2100720c */ /* 0x000fce0003f25270 */
[----:B------:R-:W-:Y:S06]  /*1cc0*/  @!P0 BRA `(.L_x_60) ;  /* 0x0000000000a88947 */ /* 0x000fec0003800000 */
[----:B------:R-:W-:-:S05]  /*1cd0*/  IMAD.WIDE R12, R23, 0x4, R4 ;  /* 0x00000004170c7825 */ /* 0x000fca00078e0204 */
[----:B------:R-:W2:Y:S04]  /*1ce0*/  LDG.E.CONSTANT R30, desc[UR6][R12.64] ;  /* 0x000000060c1e7981 */ /* 0x000ea8000c1e9900 */
[----:B------:R-:W3:Y:S04]  /*1cf0*/  LDG.E.CONSTANT R32, desc[UR6][R12.64+0x4] ;  /* 0x000004060c207981 */ /* 0x000ee8000c1e9900 */
[----:B------:R-:W4:Y:S04]  /*1d00*/  LDG.E.CONSTANT R27, desc[UR6][R12.64+0x8] ;  /* 0x000008060c1b7981 */ /* 0x000f28000c1e9900 */
[----:B------:R-:W5:Y:S04]  /*1d10*/  LDG.E.CONSTANT R26, desc[UR6][R12.64+0xc] ;  /* 0x00000c060c1a7981 */ /* 0x000f68000c1e9900 */
[----:B0-----:R-:W5:Y:S04]  /*1d20*/  LDG.E.CONSTANT R25, desc[UR6][R12.64+0x10] ;  /* 0x000010060c197981 */ /* 0x001f68000c1e9900 */
[----:B------:R-:W5:Y:S04]  /*1d30*/  LDG.E.CONSTANT R17, desc[UR6][R12.64+0x14] ;  /* 0x000014060c117981 */ /* 0x000f68000c1e9900 */
[----:B------:R-:W5:Y:S04]  /*1d40*/  LDG.E.CONSTANT R16, desc[UR6][R12.64+0x18] ;  /* 0x000018060c107981 */ /* 0x000f68000c1e9900 */
[----:B------:R-:W5:Y:S01]  /*1d50*/  LDG.E.CONSTANT R28, desc[UR6][R12.64+0x1c] ;  /* 0x00001c060c1c7981 */ /* 0x000f62000c1e9900 */
[----:B------:R-:W-:Y:S01]  /*1d60*/  IADD3 R23, PT, PT, R23, 0x8, RZ ;  /* 0x0000000817177810 */ /* 0x000fe20007ffe0ff */
[----:B--2---:R-:W-:-:S04]  /*1d70*/  FADD R30, -R15, R30 ;  /* 0x0000001e0f1e7221 */ /* 0x004fc80000000100 */
[----:B------:R-:W-:-:S04]  /*1d80*/  FFMA R15, R30, R14, R15 ;  /* 0x0000000e1e0f7223 */ /* 0x000fc8000000000f */
[----:B------:R-:W-:Y:S01]  /*1d90*/  FADD R29, -R8, R15 ;  /* 0x0000000f081d7221 */ /* 0x000fe20000000100 */
[----:B---3--:R-:W-:-:S03]  /*1da0*/  FADD R32, -R15, R32 ;  /* 0x000000200f207221 */ /* 0x008fc60000000100 */
[-C--:B------:R-:W-:Y:S01]  /*1db0*/  FFMA R29, R29, R14.reuse, R8 ;  /* 0x0000000e1d1d7223 */ /* 0x080fe20000000008 */
[----:B------:R-:W-:-:S04]  /*1dc0*/  FFMA R32, R32, R14, R15 ;  /* 0x0000000e20207223 */ /* 0x000fc8000000000f */
[----:B------:R-:W-:Y:S01]  /*1dd0*/  FADD R8, -R29, R32 ;  /* 0x000000201d087221 */ /* 0x000fe20000000100 */
[----:B----4-:R-:W-:-:S03]  /*1de0*/  FADD R27, -R32, R27 ;  /* 0x0000001b201b7221 */ /* 0x010fc60000000100 */
[-C--:B------:R-:W-:Y:S01]  /*1df0*/  FFMA R29, R8, R14.reuse, R29 ;  /* 0x0000000e081d7223 */ /* 0x080fe2000000001d */
[----:B------:R-:W-:-:S04]  /*1e00*/  FFMA R27, R27, R14, R32 ;  /* 0x0000000e1b1b7223 */ /* 0x000fc80000000020 */
[----:B------:R-:W-:Y:S01]  /*1e10*/  FADD R8, -R29, R27 ;  /* 0x0000001b1d087221 */ /* 0x000fe20000000100 */
[----:B-----5:R-:W-:-:S03]  /*1e20*/  FADD R26, -R27, R26 ;  /* 0x0000001a1b1a7221 */ /* 0x020fc60000000100 */
[-C--:B------:R-:W-:Y:S01]  /*1e30*/  FFMA R29, R8, R14.reuse, R29 ;  /* 0x0000000e081d7223 */ /* 0x080fe2000000001d */
[----:B------:R-:W-:-:S04]  /*1e40*/  FFMA R26, R26, R14, R27 ;  /* 0x0000000e1a1a7223 */ /* 0x000fc8000000001b */
[----:B------:R-:W-:Y:S01]  /*1e50*/  FADD R8, -R29, R26 ;  /* 0x0000001a1d087221 */ /* 0x000fe20000000100 */
[----:B------:R-:W-:-:S03]  /*1e60*/  FADD R25, -R26, R25 ;  /* 0x000000191a197221 */ /* 0x000fc60000000100 */
        /* <DEDUP_REMOVED lines=14> */
[----:B------:R-:W-:-:S04]  /*1f50*/  FADD R13, -R8, R15 ;  /* 0x0000000f080d7221 */ /* 0x000fc80000000100 */
[----:B------:R-:W-:-:S07]  /*1f60*/  FFMA R8, R13, R14, R8 ;  /* 0x0000000e0d087223 */ /* 0x000fce0000000008 */
.L_x_60:
[----:B------:R-:W-:Y:S05]  /*1f70*/  BSYNC.RECONVERGENT B2 ;  /* 0x0000000000027941 */ /* 0x000fea0003800200 */
.L_x_59:
        /* <DEDUP_REMOVED lines=9> */
[----:B0-----:R-:W4:Y:S04]  /*2010*/  LDG.E.CONSTANT R25, desc[UR6][R12.64+0x8] ;  /* 0x000008060c197981 */ /* 0x001f28000c1e9900 */
        /* <DEDUP_REMOVED lines=16> */
[----:B------:R-:W-:-:S04]  /*2120*/  FADD R13, -R8, R15 ;  /* 0x0000000f080d7221 */ /* 0x000fc80000000100 */
[----:B------:R-:W-:-:S07]  /*2130*/  FFMA R8, R13, R14, R8 ;  /* 0x0000000e0d087223 */ /* 0x000fce0000000008 */
.L_x_62:
[----:B------:R-:W-:Y:S05]  /*2140*/  BSYNC.RECONVERGENT B2 ;  /* 0x0000000000027941 */ /* 0x000fea0003800200 */
.L_x_61:
[----:B------:R-:W-:Y:S05]  /*2150*/  @!P1 BRA `(.L_x_55) ;  /* 0x00000000002c9947 */ /* 0x000fea0003800000 */
[----:B------:R-:W-:-:S07]  /*2160*/  IADD3 R24, PT, PT, -R24, RZ, RZ ;  /* 0x000000ff18187210 */ /* 0x000fce0007ffe1ff */
.L_x_63:
[----:B------:R-:W-:-:S06]  /*2170*/  IMAD.WIDE R12, R23, 0x4, R4 ;  /* 0x00000004170c7825 */ /* 0x000fcc00078e0204 */
[----:B------:R-:W2:Y:S01]  /*2180*/  LDG.E.CONSTANT R12, desc[UR6][R12.64] ;  /* 0x000000060c0c7981 */ /* 0x000ea2000c1e9900 */
[----:B------:R-:W-:Y:S02]  /*2190*/  IADD3 R24, PT, PT, R24, 0x1, RZ ;  /* 0x0000000118187810 */ /* 0x000fe40007ffe0ff */
[----:B------:R-:W-:Y:S02]  /*21a0*/  IADD3 R23, PT, PT, R23, 0x1, RZ ;  /* 0x0000000117177810 */ /* 0x000fe40007ffe0ff */
[----:B------:R-:W-:Y:S01]  /*21b0*/  ISETP.NE.AND P0, PT, R24, RZ, PT ;  /* 0x000000ff1800720c */ /* 0x000fe20003f05270 */
[----:B--2---:R-:W-:-:S04]  /*21c0*/  FADD R16, R12, -R15 ;  /* 0x8000000f0c107221 */ /* 0x004fc80000000000 */
[----:B------:R-:W-:-:S04]  /*21d0*/  FFMA R15, R16, R14, R15 ;  /* 0x0000000e100f7223 */ /* 0x000fc8000000000f */
[----:B------:R-:W-:-:S04]  /*21e0*/  FADD R17, R15, -R8 ;  /* 0x800000080f117221 */ /* 0x000fc80000000000 */
[----:B------:R-:W-:Y:S01]  /*21f0*/  FFMA R8, R17, R14, R8 ;  /* 0x0000000e11087223 */ /* 0x000fe20000000008 */
[----:B------:R-:W-:Y:S06]  /*2200*/  @P0 BRA `(.L_x_63) ;  /* 0xfffffffc00d80947 */ /* 0x000fec000383ffff */
.L_x_55:
[----:B------:R-:W-:Y:S05]  /*2210*/  BSYNC.RECONVERGENT B1 ;  /* 0x0000000000017941 */ /* 0x000fea0003800200 */
.L_x_54:
[----:B------:R-:W-:-:S13]  /*2220*/  ISETP.GE.AND P0, PT, R21, R18, PT ;  /* 0x000000121500720c */ /* 0x000fda0003f06270 */
[----:B------:R-:W-:Y:S05]  /*2230*/  @P0 BRA `(.L_x_43) ;  /* 0x0000001000280947 */ /* 0x000fea0003800000 */
[----:B------:R-:W-:-:S06]  /*2240*/  IMAD.WIDE R6, R21, 0x4, R6 ;  /* 0x0000000415067825 */ /* 0x000fcc00078e0206 */
[----:B------:R-:W2:Y:S01]  /*2250*/  LDG.E.CONSTANT R6, desc[UR6][R6.64] ;  /* 0x0000000606067981 */ /* 0x000ea2000c1e9900 */
[----:B------:R-:W-:Y:S01]  /*2260*/  IADD3 R22, PT, PT, R22, 0x1, RZ ;  /* 0x0000000116167810 */ /* 0x000fe20007ffe0ff */
[----:B------:R-:W-:Y:S03]  /*2270*/  BSSY.RECONVERGENT B1, `(.L_x_64) ;  /* 0x0000105000017945 */ /* 0x000fe60003800200 */
[----:B------:R-:W-:Y:S01]  /*2280*/  ISETP.GE.AND P0, PT, R22, R19, PT ;  /* 0x000000131600720c */ /* 0x000fe20003f06270 */
[----:B--2---:R-:W-:-:S04]  /*2290*/  FADD R12, -R15, R6 ;  /* 0x000000060f0c7221 */ /* 0x004fc80000000100 */
[----:B------:R-:W-:-:S04]  /*22a0*/  FFMA R15, R12, R14, R15 ;  /* 0x0000000e0c0f7223 */ /* 0x000fc8000000000f */
[----:B------:R-:W-:-:S04]  /*22b0*/  FADD R13, -R8, R15 ;  /* 0x0000000f080d7221 */ /* 0x000fc80000000100 */
[----:B------:R-:W-:-:S04]  /*22c0*/  FFMA R8, R13, R14, R8 ;  /* 0x0000000e0d087223 */ /* 0x000fc80000000008 */
[----:B------:R-:W-:-:S04]  /*22d0*/  FADD R31, R8, -R8 ;  /* 0x80000008081f7221 */ /* 0x000fc80000000000 */
[----:B------:R-:W-:Y:S01]  /*22e0*/  FFMA R31, R31, R14, R8 ;  /* 0x0000000e1f1f7223 */ /* 0x000fe20000000008 */
[----:B------:R-:W-:Y:S06]  /*22f0*/  @P0 BRA `(.L_x_65) ;  /* 0x0000000c00f00947 */ /* 0x000fec0003800000 */
[C---:B------:R-:W-:Y:S01]  /*2300*/  IADD3 R6, PT, PT, R11.reuse, -0x3, RZ ;  /* 0xfffffffd0b067810 */ /* 0x040fe20007ffe0ff */
[----:B------:R-:W-:Y:S01]  /*2310*/  BSSY.RECONVERGENT B2, `(.L_x_66) ;  /* 0x0000085000027945 */ /* 0x000fe20003800200 */
[----:B------:R-:W-:Y:S02]  /*2320*/  IADD3 R21, PT, PT, -R11, R21, RZ ;  /* 0x000000150b157210 */ /* 0x000fe40007ffe1ff */
[----:B------:R-:W-:Y:S02]  /*2330*/  ISETP.GE.U32.AND P0, PT, R6, 0xf, PT ;  /* 0x0000000f0600780c */ /* 0x000fe40003f06070 */
[----:B------:R-:W-:Y:S02]  /*2340*/  MOV R19, R22 ;  /* 0x0000001600137202 */ /* 0x000fe40000000f00 */
[----:B------:R-:W-:-:S09]  /*2350*/  LOP3.LUT R34, R21, 0xf, RZ, 0xc0, !PT ;  /* 0x0000000f15227812 */ /* 0x000fd200078ec0ff */
[----:B------:R-:W-:Y:S05]  /*2360*/  @!P0 BRA `(.L_x_67) ;  /* 0x0000000400fc8947 */ /* 0x000fea0003800000 */
[----:B------:R-:W1:Y:S01]  /*2370*/  LDC.64 R12, c[0x0][0x380] ;  /* 0x0000e000ff0c7b82 */ /* 0x000e620000000a00 */
[----:B------:R-:W-:Y:S01]  /*2380*/  LOP3.LUT R17, R21, 0xfffffff0, RZ, 0xc0, !PT ;  /* 0xfffffff015117812 */ /* 0x000fe200078ec0ff */
[----:B------:R-:W-:Y:S01]  /*2390*/  BSSY.RECONVERGENT B3, `(.L_x_68) ;  /* 0x000007b000037945 */ /* 0x000fe20003800200 */
[----:B------:R-:W-:Y:S02]  /*23a0*/  LEA R16, R11, R0, 0x1 ;  /* 0x000000000b107211 */ /* 0x000fe400078e08ff */
[----:B------:R-:W-:Y:S02]  /*23b0*/  IADD3 R17, PT, PT, -R17, RZ, RZ ;  /* 0x000000ff11117210 */ /* 0x000fe40007ffe1ff */
[----:B-1----:R-:W-:-:S04]  /*23c0*/  IADD3 R12, P0, PT, R12, 0x20, RZ ;  /* 0x000000200c0c7810 */ /* 0x002fc80007f1e0ff */
[----:B------:R-:W-:-:S09]  /*23d0*/  IADD3.X R13, PT, PT, RZ, R13, RZ, P0, !PT ;  /* 0x0000000dff0d7210 */ /* 0x000fd200007fe4ff */
.L_x_69:
[----:B------:R-:W-:-:S05]  /*23e0*/  IMAD.WIDE R6, R19, 0x4, R12 ;  /* 0x0000000413067825 */ /* 0x000fca00078e020c */
[----:B------:R-:W2:Y:S04]  /*23f0*/  LDG.E.CONSTANT R30, desc[UR6][R6.64+-0x20] ;  /* 0xffffe006061e7981 */ /* 0x000ea8000c1e9900 */
[----:B------:R-:W3:Y:S04]  /*2400*/  LDG.E.CONSTANT R32, desc[UR6][R6.64+-0x1c] ;  /* 0xffffe40606207981 */ /* 0x000ee8000c1e9900 */
[----:B------:R-:W4:Y:S04]  /*2410*/  LDG.E.CONSTANT R18, desc[UR6][R6.64+-0x18] ;  /* 0xffffe80606127981 */ /* 0x000f28000c1e9900 */
[----:B------:R-:W5:Y:S04]  /*2420*/  LDG.E.CONSTANT R29, desc[UR6][R6.64+-0x14] ;  /* 0xffffec06061d7981 */ /* 0x000f68000c1e9900 */
[----:B------:R-:W5:Y:S04]  /*2430*/  LDG.E.CONSTANT R28, desc[UR6][R6.64+-0x10] ;  /* 0xfffff006061c7981 */ /* 0x000f68000c1e9900 */
[----:B------:R-:W5:Y:S04]  /*2440*/  LDG.E.CONSTANT R27, desc[UR6][R6.64+-0xc] ;  /* 0xfffff406061b7981 */ /* 0x000f68000c1e9900 */
[----:B------:R-:W5:Y:S04]  /*2450*/  LDG.E.CONSTANT R26, desc[UR6][R6.64+-0x8] ;  /* 0xfffff806061a7981 */ /* 0x000f68000c1e9900 */
[----:B0-----:R-:W5:Y:S04]  /*2460*/  LDG.E.CONSTANT R25, desc[UR6][R6.64+-0x4] ;  /* 0xfffffc0606197981 */ /* 0x001f68000c1e9900 */
[----:B------:R-:W5:Y:S04]  /*2470*/  LDG.E.CONSTANT R24, desc[UR6][R6.64] ;  /* 0x0000000606187981 */ /* 0x000f68000c1e9900 */
[----:B------:R-:W5:Y:S04]  /*2480*/  LDG.E.CONSTANT R23, desc[UR6][R6.64+0x4] ;  /* 0x0000040606177981 */ /* 0x000f68000c1e9900 */
[----:B------:R-:W5:Y:S04]  /*2490*/  LDG.E.CONSTANT R22, desc[UR6][R6.64+0x8] ;  /* 0x0000080606167981 */ /* 0x000f68000c1e9900 */
[----:B------:R-:W5:Y:S01]  /*24a0*/  LDG.E.CONSTANT R20, desc[UR6][R6.64+0xc] ;  /* 0x00000c0606147981 */ /* 0x000f62000c1e9900 */
[----:B--2---:R-:W-:-:S04]  /*24b0*/  FADD R30, R30, -R15 ;  /* 0x8000000f1e1e7221 */ /* 0x004fc80000000000 */
[----:B------:R-:W-:Y:S02]  /*24c0*/  FFMA R35, R30, R14, R15 ;  /* 0x0000000e1e237223 */ /* 0x000fe4000000000f */
[----:B------:R-:W2:Y:S02]  /*24d0*/  LDG.E.CONSTANT R15, desc[UR6][R6.64+0x10] ;  /* 0x00001006060f7981 */ /* 0x000ea4000c1e9900 */
[C---:B------:R-:W-:Y:S01]  /*24e0*/  FADD R33, R35.reuse, -R8 ;  /* 0x8000000823217221 */ /* 0x040fe20000000000 */
[----:B---3--:R-:W-:-:S03]  /*24f0*/  FADD R32, -R35, R32 ;  /* 0x0000002023207221 */ /* 0x008fc60000000100 */
[-C--:B------:R-:W-:Y:S01]  /*2500*/  FFMA R30, R33, R14.reuse, R8 ;  /* 0x0000000e211e7223 */ /* 0x080fe20000000008 */
[----:B------:R-:W-:Y:S01]  /*2510*/  FFMA R35, R32, R14, R35 ;  /* 0x0000000e20237223 */ /* 0x000fe20000000023 */
[----:B------:R-:W3:Y:S02]  /*2520*/  LDG.E.CONSTANT R8, desc[UR6][R6.64+0x14] ;  /* 0x0000140606087981 */ /* 0x000ee4000c1e9900 */
[----:B------:R-:W-:-:S04]  /*2530*/  FADD R32, R30, -R31 ;  /* 0x8000001f1e207221 */ /* 0x000fc80000000000 */
[-C--:B------:R-:W-:Y:S02]  /*2540*/  FFMA R33, R32, R14.reuse, R31 ;  /* 0x0000000e20217223 */ /* 0x080fe4000000001f */
[----:B------:R-:W3:Y:S04]  /*2550*/  LDG.E.CONSTANT R31, desc[UR6][R6.64+0x18] ;  /* 0x00001806061f7981 */ /* 0x000ee8000c1e9900 */
[----:B------:R0:W3:Y:S01]  /*2560*/  LDG.E.CONSTANT R32, desc[UR6][R6.64+0x1c] ;  /* 0x00001c0606207981 */ /* 0x0000e2000c1e9900 */
[----:B----4-:R-:W-:Y:S01]  /*2570*/  FADD R18, -R35, R18 ;  /* 0x0000001223127221 */ /* 0x010fe20000000100 */
[----:B------:R-:W-:Y:S02]  /*2580*/  IADD3 R17, PT, PT, R17, 0x10, RZ ;  /* 0x0000001011117810 */ /* 0x000fe40007ffe0ff */
[----:B------:R-:W-:Y:S01]  /*2590*/  IADD3 R16, PT, PT, R16, 0x10, RZ ;  /* 0x0000001010107810 */ /* 0x000fe20007ffe0ff */
[--C-:B------:R-:W-:Y:S01]  /*25a0*/  FFMA R18, R18, R14, R35.reuse ;  /* 0x0000000e12127223 */ /* 0x100fe20000000023 */
[----:B------:R-:W-:Y:S01]  /*25b0*/  FADD R35, -R30, R35 ;  /* 0x000000231e237221 */ /* 0x000fe20000000100 */
[----:B------:R-:W-:-:S02]  /*25c0*/  ISETP.NE.AND P0, PT, R17, RZ, PT ;  /* 0x000000ff1100720c */ /* 0x000fc40003f05270 */
[----:B-----5:R-:W-:Y:S01]  /*25d0*/  FADD R29, -R18, R29 ;  /* 0x0000001d121d7221 */ /* 0x020fe20000000100 */
[-C--:B------:R-:W-:Y:S01]  /*25e0*/  FFMA R35, R35, R14.reuse, R30 ;  /* 0x0000000e23237223 */ /* 0x080fe2000000001e */
[----:B------:R-:W-:Y:S02]  /*25f0*/  IADD3 R19, PT, PT, R19, 0x10, RZ ;  /* 0x0000001013137810 */ /* 0x000fe40007ffe0ff */
[-CC-:B------:R-:W-:Y:S01]  /*2600*/  FFMA R29, R29, R14.reuse, R18.reuse ;  /* 0x0000000e1d1d7223 */ /* 0x180fe20000000012 */
[----:B------:R-:W-:Y:S01]  /*2610*/  FADD R30, -R35, R18 ;  /* 0x00000012231e7221 */ /* 0x000fe20000000100 */
[--C-:B------:R-:W-:Y:S02]  /*2620*/  FADD R18, -R33, R35.reuse ;  /* 0x0000002321127221 */ /* 0x100fe40000000100 */
[----:B------:R-:W-:Y:S01]  /*2630*/  FADD R28, -R29, R28 ;  /* 0x0000001c1d1c7221 */ /* 0x000fe20000000100 */
[-C--:B------:R-:W-:Y:S01]  /*2640*/  FFMA R30, R30, R14.reuse, R35 ;  /* 0x0000000e1e1e7223 */ /* 0x080fe20000000023 */
[----:B------:R-:W-:-:S02]  /*2650*/  FFMA R33, R18, R14, R33 ;  /* 0x0000000e12217223 */ /* 0x000fc40000000021 */
[-CC-:B------:R-:W-:Y:S01]  /*2660*/  FFMA R28, R28, R14.reuse, R29.reuse ;  /* 0x0000000e1c1c7223 */ /* 0x180fe2000000001d */
[----:B0-----:R-:W-:Y:S01]  /*2670*/  FADD R7, -R30, R29 ;  /* 0x0000001d1e077221 */ /* 0x001fe20000000100 */
[--C-:B------:R-:W-:Y:S02]  /*2680*/  FADD R6, -R33, R30.reuse ;  /* 0x0000001e21067221 */ /* 0x100fe40000000100 */
[----:B------:R-:W-:Y:S01]  /*2690*/  FADD R27, -R28, R27 ;  /* 0x0000001b1c1b7221 */ /* 0x000fe20000000100 */
[-C--:B------:R-:W-:Y:S01]  /*26a0*/  FFMA R7, R7, R14.reuse, R30 ;  /* 0x0000000e07077223 */ /* 0x080fe2000000001e */
[-C--:B------:R-:W-:Y:S02]  /*26b0*/  FFMA R33, R6, R14.reuse, R33 ;  /* 0x0000000e06217223 */ /* 0x080fe40000000021 */
[--C-:B------:R-:W-:Y:S01]  /*26c0*/  FFMA R27, R27, R14, R28.reuse ;  /* 0x0000000e1b1b7223 */ /* 0x100fe2000000001c */
[----:B------:R-:W-:Y:S01]  /*26d0*/  FADD R18, -R7, R28 ;  /* 0x0000001c07127221 */ /* 0x000fe20000000100 */
[----:B------:R-:W-:-:S02]  /*26e0*/  FADD R6, -R33, R7 ;  /* 0x0000000721067221 */ /* 0x000fc40000000100 */
[----:B------:R-:W-:Y:S01]  /*26f0*/  FADD R26, -R27, R26 ;  /* 0x0000001a1b1a7221 */ /* 0x000fe20000000100 */
[-C--:B------:R-:W-:Y:S01]  /*2700*/  FFMA R18, R18, R14.reuse, R7 ;  /* 0x0000000e12127223 */ /* 0x080fe20000000007 */
[-C--:B------:R-:W-:Y:S02]  /*2710*/  FFMA R33, R6, R14.reuse, R33 ;  /* 0x0000000e06217223 */ /* 0x080fe40000000021 */
[-CC-:B------:R-:W-:Y:S01]  /*2720*/  FFMA R26, R26, R14.reuse, R27.reuse ;  /* 0x0000000e1a1a7223 */ /* 0x180fe2000000001b */
[----:B------:R-:W-:Y:S01]  /*2730*/  FADD R7, -R18, R27 ;  /* 0x0000001b12077221 */ /* 0x000fe20000000100 */
[--C-:B------:R-:W-:Y:S02]  /*2740*/  FADD R6, -R33, R18.reuse ;  /* 0x0000001221067221 */ /* 0x100fe40000000100 */
[----:B------:R-:W-:Y:S01]  /*2750*/  FADD R25, -R26, R25 ;  /* 0x000000191a197221 */ /* 0x000fe20000000100 */
[-C--:B------:R-:W-:Y:S01]  /*2760*/  FFMA R7, R7, R14.reuse, R18 ;  /* 0x0000000e07077223 */ /* 0x080fe20000000012 */
[----:B------:R-:W-:-:S02]  /*2770*/  FFMA R33, R6, R14, R33 ;  /* 0x0000000e06217223 */ /* 0x000fc40000000021 */
[-CC-:B------:R-:W-:Y:S01]  /*2780*/  FFMA R25, R25, R14.reuse, R26.reuse ;  /* 0x0000000e19197223 */ /* 0x180fe2000000001a */
[----:B------:R-:W-:Y:S01]  /*2790*/  FADD R18, -R7, R26 ;  /* 0x0000001a07127221 */ /* 0x000fe20000000100 */
        /* <DEDUP_REMOVED lines=15> */
[----:B------:R-:W-:-:S03]  /*2890*/  FFMA R33, R6, R14, R33 ;  /* 0x0000000e06217223 */ /* 0x000fc60000000021 */
[--C-:B------:R-:W-:Y:S01]  /*28a0*/  FADD R7, -R18, R23.reuse ;  /* 0x0000001712077221 */ /* 0x100fe20000000100 */
[--C-:B------:R-:W-:Y:S01]  /*28b0*/  FADD R6, -R33, R18.reuse ;  /* 0x0000001221067221 */ /* 0x100fe20000000100 */
[-C--:B------:R-:W-:Y:S02]  /*28c0*/  FFMA R23, R22, R14.reuse, R23 ;  /* 0x0000000e16177223 */ /* 0x080fe40000000017 */
[-C--:B------:R-:W-:Y:S01]  /*28d0*/  FFMA R7, R7, R14.reuse, R18 ;  /* 0x0000000e07077223 */ /* 0x080fe20000000012 */
[-C--:B------:R-:W-:Y:S01]  /*28e0*/  FFMA R33, R6, R14.reuse, R33 ;  /* 0x0000000e06217223 */ /* 0x080fe20000000021 */
[----:B------:R-:W-:Y:S02]  /*28f0*/  FADD R20, -R23, R20 ;  /* 0x0000001417147221 */ /* 0x000fe40000000100 */
[----:B------:R-:W-:Y:S01]  /*2900*/  FADD R18, -R7, R23 ;  /* 0x0000001707127221 */ /* 0x000fe20000000100 */
[----:B------:R-:W-:Y:S01]  /*2910*/  FADD R6, -R33, R7 ;  /* 0x0000000721067221 */ /* 0x000fe20000000100 */
[----:B------:R-:W-:-:S02]  /*2920*/  FFMA R23, R20, R14, R23 ;  /* 0x0000000e14177223 */ /* 0x000fc40000000017 */
[-C--:B------:R-:W-:Y:S01]  /*2930*/  FFMA R18, R18, R14.reuse, R7 ;  /* 0x0000000e12127223 */ /* 0x080fe20000000007 */
[----:B------:R-:W-:-:S03]  /*2940*/  FFMA R33, R6, R14, R33 ;  /* 0x0000000e06217223 */ /* 0x000fc60000000021 */
[----:B------:R-:W-:Y:S01]  /*2950*/  FADD R7, -R18, R23 ;  /* 0x0000001712077221 */ /* 0x000fe20000000100 */
[----:B------:R-:W-:-:S03]  /*2960*/  FADD R6, -R33, R18 ;  /* 0x0000001221067221 */ /* 0x000fc60000000100 */
[-C--:B------:R-:W-:Y:S01]  /*2970*/  FFMA R7, R7, R14.reuse, R18 ;  /* 0x0000000e07077223 */ /* 0x080fe20000000012 */
[----:B------:R-:W-:-:S04]  /*2980*/  FFMA R33, R6, R14, R33 ;  /* 0x0000000e06217223 */ /* 0x000fc80000000021 */
[----:B------:R-:W-:-:S04]  /*2990*/  FADD R6, -R33, R7 ;  /* 0x0000000721067221 */ /* 0x000fc80000000100 */
[----:B------:R-:W-:Y:S01]  /*29a0*/  FFMA R33, R6, R14, R33 ;  /* 0x0000000e06217223 */ /* 0x000fe20000000021 */
[----:B--2---:R-:W-:-:S04]  /*29b0*/  FADD R20, -R23, R15 ;  /* 0x0000000f17147221 */ /* 0x004fc80000000100 */
[----:B------:R-:W-:-:S04]  /*29c0*/  FFMA R23, R20, R14, R23 ;  /* 0x0000000e14177223 */ /* 0x000fc80000000017 */
[----:B------:R-:W-:Y:S01]  /*29d0*/  FADD R18, -R7, R23 ;  /* 0x0000001707127221 */ /* 0x000fe20000000100 */
[----:B---3--:R-:W-:-:S03]  /*29e0*/  FADD R8, -R23, R8 ;  /* 0x0000000817087221 */ /* 0x008fc60000000100 */
[-C--:B------:R-:W-:Y:S01]  /*29f0*/  FFMA R18, R18, R14.reuse, R7 ;  /* 0x0000000e12127223 */ /* 0x080fe20000000007 */
[----:B------:R-:W-:-:S03]  /*2a00*/  FFMA R23, R8, R14, R23 ;  /* 0x0000000e08177223 */ /* 0x000fc60000000017 */
[--C-:B------:R-:W-:Y:S01]  /*2a10*/  FADD R6, -R33, R18.reuse ;  /* 0x0000001221067221 */ /* 0x100fe20000000100 */
[----:B------:R-:W-:Y:S01]  /*2a20*/  FADD R7, -R18, R23 ;  /* 0x0000001712077221 */ /* 0x000fe20000000100 */
[----:B------:R-:W-:Y:S02]  /*2a30*/  FADD R8, -R23, R31 ;  /* 0x0000001f17087221 */ /* 0x000fe40000000100 */
[-C--:B------:R-:W-:Y:S01]  /*2a40*/  FFMA R33, R6, R14.reuse, R33 ;  /* 0x0000000e06217223 */ /* 0x080fe20000000021 */
[-C--:B------:R-:W-:Y:S01]  /*2a50*/  FFMA R7, R7, R14.reuse, R18 ;  /* 0x0000000e07077223 */ /* 0x080fe20000000012 */
[----:B------:R-:W-:-:S03]  /*2a60*/  FFMA R15, R8, R14, R23 ;  /* 0x0000000e080f7223 */ /* 0x000fc60000000017 */
[----:B------:R-:W-:Y:S01]  /*2a70*/  FADD R6, -R33, R7 ;  /* 0x0000000721067221 */ /* 0x000fe20000000100 */
[----:B------:R-:W-:Y:S01]  /*2a80*/  FADD R8, -R7, R15 ;  /* 0x0000000f07087221 */ /* 0x000fe20000000100 */
[----:B------:R-:W-:Y:S02]  /*2a90*/  FADD R32, -R15, R32 ;  /* 0x000000200f207221 */ /* 0x000fe40000000100 */
[-C--:B------:R-:W-:Y:S01]  /*2aa0*/  FFMA R33, R6, R14.reuse, R33 ;  /* 0x0000000e06217223 */ /* 0x080fe20000000021 */
        /* <DEDUP_REMOVED lines=8> */
[----:B------:R-:W-:Y:S06]  /*2b30*/  @P0 BRA `(.L_x_69) ;  /* 0xfffffff800280947 */ /* 0x000fec000383ffff */
[----:B------:R-:W-:Y:S05]  /*2b40*/  BSYNC.RECONVERGENT B3 ;  /* 0x0000000000037941 */ /* 0x000fea0003800200 */
.L_x_68:
[----:B------:R-:W-:-:S07]  /*2b50*/  IADD3 R19, PT, PT, R16, -0x1, RZ ;  /* 0xffffffff10137810 */ /* 0x000fce0007ffe0ff */
.L_x_67:
[----:B------:R-:W-:Y:S05]  /*2b60*/  BSYNC.RECONVERGENT B2 ;  /* 0x0000000000027941 */ /* 0x000fea0003800200 */
.L_x_66:
[----:B------:R-:W-:-:S13]  /*2b70*/  ISETP.NE.AND P0, PT, R34, RZ, PT ;  /* 0x000000ff2200720c */ /* 0x000fda0003f05270 */
        /* <DEDUP_REMOVED lines=10> */
[----:B------:R-:W5:Y:S04]  /*2c20*/  LDG.E.CONSTANT R17, desc[UR6][R6.64+0xc] ;  /* 0x00000c0606117981 */ /* 0x000f68000c1e9900 */
[----:B------:R-:W5:Y:S04]  /*2c30*/  LDG.E.CONSTANT R16, desc[UR6][R6.64+0x10] ;  /* 0x0000100606107981 */ /* 0x000f68000c1e9900 */
[----:B------:R-:W5:Y:S04]  /*2c40*/  LDG.E.CONSTANT R13, desc[UR6][R6.64+0x14] ;  /* 0x00001406060d7981 */ /* 0x000f68000c1e9900 */
[----:B------:R-:W5:Y:S04]  /*2c50*/  LDG.E.CONSTANT R12, desc[UR6][R6.64+0x18] ;  /* 0x00001806060c7981 */ /* 0x000f68000c1e9900 */
[----:B------:R0:W5:Y:S01]  /*2c60*/  LDG.E.CONSTANT R18, desc[UR6][R6.64+0x1c] ;  /* 0x00001c0606127981 */ /* 0x000162000c1e9900 */
[----:B------:R-:W-:Y:S01]  /*2c70*/  IADD3 R19, PT, PT, R19, 0x8, RZ ;  /* 0x0000000813137810 */ /* 0x000fe20007ffe0ff */
[----:B--2---:R-:W-:-:S04]  /*2c80*/  FADD R20, -R15, R20 ;  /* 0x000000140f147221 */ /* 0x004fc80000000100 */
[----:B------:R-:W-:-:S04]  /*2c90*/  FFMA R15, R20, R14, R15 ;  /* 0x0000000e140f7223 */ /* 0x000fc8000000000f */
[----:B------:R-:W-:Y:S01]  /*2ca0*/  FADD R23, -R8, R15 ;  /* 0x0000000f08177221 */ /* 0x000fe20000000100 */
[----:B---3--:R-:W-:-:S03]  /*2cb0*/  FADD R22, -R15, R22 ;  /* 0x000000160f167221 */ /* 0x008fc60000000100 */
[-C--:B------:R-:W-:Y:S01]  /*2cc0*/  FFMA R23, R23, R14.reuse, R8 ;  /* 0x0000000e17177223 */ /* 0x080fe20000000008 */
[----:B------:R-:W-:-:S03]  /*2cd0*/  FFMA R22, R22, R14, R15 ;  /* 0x0000000e16167223 */ /* 0x000fc6000000000f */
[----:B------:R-:W-:Y:S01]  /*2ce0*/  FADD R8, -R31, R23 ;  /* 0x000000171f087221 */ /* 0x000fe20000000100 */
[--C-:B------:R-:W-:Y:S01]  /*2cf0*/  FADD R20, -R23, R22.reuse ;  /* 0x0000001617147221 */ /* 0x100fe20000000100 */
[----:B----4-:R-:W-:Y:S02]  /*2d00*/  FADD R25, -R22, R25 ;  /* 0x0000001916197221 */ /* 0x010fe40000000100 */
[-C--:B------:R-:W-:Y:S01]  /*2d10*/  FFMA R31, R8, R14.reuse, R31 ;  /* 0x0000000e081f7223 */ /* 0x080fe2000000001f */
[-C--:B------:R-:W-:Y:S01]  /*2d20*/  FFMA R20, R20, R14.reuse, R23 ;  /* 0x0000000e14147223 */ /* 0x080fe20000000017 */
[----:B------:R-:W-:-:S03]  /*2d30*/  FFMA R25, R25, R14, R22 ;  /* 0x0000000e19197223 */ /* 0x000fc60000000016 */
[--C-:B0-----:R-:W-:Y:S01]  /*2d40*/  FADD R6, -R31, R20.reuse ;  /* 0x000000141f067221 */ /* 0x101fe20000000100 */
[----:B------:R-:W-:Y:S01]  /*2d50*/  FADD R7, -R20, R25 ;  /* 0x0000001914077221 */ /* 0x000fe20000000100 */
[----:B-----5:R-:W-:Y:S02]  /*2d60*/  FADD R8, -R25, R17 ;  /* 0x0000001119087221 */ /* 0x020fe40000000100 */
        /* <DEDUP_REMOVED lines=32> */
[----:B------:R-:W-:-:S07]  /*2f70*/  FFMA R31, R6, R14, R31 ;  /* 0x0000000e061f7223 */ /* 0x000fce000000001f */
.L_x_71:
[----:B------:R-:W-:Y:S05]  /*2f80*/  BSYNC.RECONVERGENT B2 ;  /* 0x0000000000027941 */ /* 0x000fea0003800200 */
.L_x_70:
        /* <DEDUP_REMOVED lines=24> */
[----:B-1----:R-:W-:Y:S01]  /*3110*/  FADD R6, -R31, R12 ;  /* 0x0000000c1f067221 */ /* 0x002fe20000000100 */
[----:B------:R-:W-:Y:S01]  /*3120*/  FADD R7, -R12, R17 ;  /* 0x000000110c077221 */ /* 0x000fe20000000100 */
[----:B-----5:R-:W-:Y:S02]  /*3130*/  FADD R18, -R17, R18 ;  /* 0x0000001211127221 */ /* 0x020fe40000000100 */
        /* <DEDUP_REMOVED lines=9> */
.L_x_73:
[----:B------:R-:W-:Y:S05]  /*31d0*/  BSYNC.RECONVERGENT B2 ;  /* 0x0000000000027941 */ /* 0x000fea0003800200 */
.L_x_72:
[----:B------:R-:W-:Y:S05]  /*31e0*/  @!P1 BRA `(.L_x_65) ;  /* 0x0000000000349947 */ /* 0x000fea0003800000 */
[----:B------:R-:W-:-:S07]  /*31f0*/  IADD3 R21, PT, PT, -R21, RZ, RZ ;  /* 0x000000ff15157210 */ /* 0x000fce0007ffe1ff */
.L_x_74:
        /* <DEDUP_REMOVED lines=8> */
[----:B------:R-:W-:-:S04]  /*3280*/  FFMA R8, R13, R14, R8 ;  /* 0x0000000e0d087223 */ /* 0x000fc80000000008 */
[----:B------:R-:W-:-:S04]  /*3290*/  FADD R12, R8, -R31 ;  /* 0x8000001f080c7221 */ /* 0x000fc80000000000 */
[----:B------:R-:W-:Y:S01]  /*32a0*/  FFMA R31, R12, R14, R31 ;  /* 0x0000000e0c1f7223 */ /* 0x000fe2000000001f */
[----:B------:R-:W-:Y:S06]  /*32b0*/  @P0 BRA `(.L_x_74) ;  /* 0xfffffffc00d00947 */ /* 0x000fec000383ffff */
.L_x_65:
[----:B------:R-:W-:Y:S05]  /*32c0*/  BSYNC.RECONVERGENT B1 ;  /* 0x0000000000017941 */ /* 0x000fea0003800200 */
.L_x_64:
[----:B------:R-:W-:-:S07]  /*32d0*/  MOV R20, R31 ;  /* 0x0000001f00147202 */ /* 0x000fce0000000f00 */
.L_x_43:
[----:B------:R-:W-:Y:S05]  /*32e0*/  BSYNC.RECONVERGENT B0 ;  /* 0x0000000000007941 */ /* 0x000fea0003800200 */
.L_x_42:
[----:B------:R-:W-:-:S03]  /*32f0*/  UMOV UR4, 0xffffffff ;  /* 0xffffffff00047882 */ /* 0x000fc60000000000 */
[----:B------:R-:W-:Y:S05]  /*3300*/  BRA.DIV UR4, `(.L_x_75) ;  /* 0x0000000a04247947 */ /* 0x000fea000b800000 */
[----:B-----5:R1:W2:Y:S04]  /*3310*/  SHFL.IDX PT, R16, R15, RZ, 0x1f ;  /* 0x00001fff0f107589 */ /* 0x0202a800000e0000 */
[----:B------:R1:W3:Y:S04]  /*3320*/  SHFL.IDX PT, R12, R8, RZ, 0x1f ;  /* 0x00001fff080c7589 */ /* 0x0002e800000e0000 */
[----:B------:R-:W4:Y:S02]  /*3330*/  SHFL.IDX PT, R20, R20, RZ, 0x1f ;  /* 0x00001fff14147589 */ /* 0x000f2400000e0000 */
.L_x_81:
[----:B------:R-:W5:Y:S01]  /*3340*/  LDCU UR4, c[0x0][0x390] ;  /* 0x00007200ff0477ac */ /* 0x000f620008000800 */
[----:B------:R-:W1:Y:S01]  /*3350*/  LDC R6, c[0x0][0x390] ;  /* 0x0000e400ff067b82 */ /* 0x000e620000000800 */
[----:B0-----:R-:W-:Y:S02]  /*3360*/  IMAD R7, R11, 0x3, R0 ;  /* 0x000000030b077824 */ /* 0x001fe400078e0200 */
[----:B------:R-:W-:-:S03]  /*3370*/  FADD R27, -R14, 1 ;  /* 0x3f8000000e1b7421 */ /* 0x000fc60000000100 */
[----:B------:R-:W-:Y:S02]  /*3380*/  IADD3 R26, PT, PT, R10, R7, RZ ;  /* 0x000000070a1a7210 */ /* 0x000fe40007ffe0ff */
[----:B------:R-:W0:Y:S02]  /*3390*/  LDC.64 R4, c[0x0][0x380] ;  /* 0x0000e000ff047b82 */ /* 0x000e240000000a00 */
[----:B------:R-:W-:Y:S02]  /*33a0*/  IADD3 R13, PT, PT, R26, -0x3, RZ ;  /* 0xfffffffd1a0d7810 */ /* 0x000fe40007ffe0ff */
[----:B-----5:R-:W-:-:S05]  /*33b0*/  IADD3 R0, PT, PT, -R0, UR4, RZ ;  /* 0x0000000400007c10 */ /* 0x020fca000fffe1ff */
[----:B------:R-:W-:Y:S01]  /*33c0*/  IMAD R11, R11, -0x3, R0 ;  /* 0xfffffffd0b0b7824 */ /* 0x000fe200078e0200 */
[----:B----4-:R-:W-:-:S07]  /*33d0*/  MOV R0, R20 ;  /* 0x0000001400007202 */ /* 0x010fce0000000f00 */
.L_x_77:
[----:B-1----:R-:W-:Y:S01]  /*33e0*/  IADD3 R15, PT, PT, R26, -0x3, RZ ;  /* 0xfffffffd1a0f7810 */ /* 0x002fe20007ffe0ff */
[----:B0-----:R-:W-:Y:S01]  /*33f0*/  IMAD.WIDE R20, R13, 0x4, R4 ;  /* 0x000000040d147825 */ /* 0x001fe200078e0204 */
[----:B------:R-:W0:Y:S02]  /*3400*/  LDCU.64 UR8, c[0x0][0x3a0] ;  /* 0x00007400ff0877ac */ /* 0x000e240008000a00 */
[----:B------:R-:W-:-:S13]  /*3410*/  ISETP.GE.AND P0, PT, R15, R6, PT ;  /* 0x000000060f00720c */ /* 0x000fda0003f06270 */
[----:B------:R-:W4:Y:S01]  /*3420*/  @!P0 LDG.E.CONSTANT R21, desc[UR6][R20.64] ;  /* 0x0000000614158981 */ /* 0x000f22000c1e9900 */
[----:B------:R-:W-:Y:S01]  /*3430*/  IADD3 R17, P1, PT, R13, R2, RZ ;  /* 0x000000020d117210 */ /* 0x000fe20007f3e0ff */
[----:B------:R-:W-:Y:S01]  /*3440*/  HFMA2 R32, -RZ, RZ, 0, 0 ;  /* 0x00000000ff207431 */ /* 0x000fe200000001ff */
[----:B------:R-:W-:Y:S01]  /*3450*/  ISETP.GE.AND P2, PT, R15, R6, PT ;  /* 0x000000060f00720c */ /* 0x000fe20003f46270 */
[----:B------:R-:W-:Y:S01]  /*3460*/  UMOV UR4, 0xffffffff ;  /* 0xffffffff00047882 */ /* 0x000fe20000000000 */
[----:B------:R-:W-:Y:S02]  /*3470*/  LEA.HI.X.SX32 R8, R13, R9, 0x1, P1 ;  /* 0x000000090d087211 */ /* 0x000fe400008f0eff */
[C---:B0-----:R-:W-:Y:S02]  /*3480*/  LEA R18, P1, R17.reuse, UR8, 0x2 ;  /* 0x0000000811127c11 */ /* 0x041fe4000f8210ff */
[----:B------:R-:W-:Y:S02]  /*3490*/  P2R R29, PR, RZ, 0x4 ;  /* 0x00000004ff1d7803 */ /* 0x000fe40000000000 */
[----:B------:R-:W-:-:S02]  /*34a0*/  LEA.HI.X R17, R17, UR9, R8, 0x2, P1 ;  /* 0x0000000911117c11 */ /* 0x000fc400088f1408 */
[----:B------:R-:W-:Y:S02]  /*34b0*/  MOV R8, 0x3f800000 ;  /* 0x3f80000000087802 */ /* 0x000fe40000000f00 */
[C---:B------:R-:W-:Y:S02]  /*34c0*/  ISETP.GE.U32.AND P1, PT, R10.reuse, 0x10, PT ;  /* 0x000000100a00780c */ /* 0x040fe40003f26070 */
[C---:B------:R-:W-:Y:S02]  /*34d0*/  ISETP.GE.U32.AND P2, PT, R10.reuse, 0x8, PT ;  /* 0x000000080a00780c */ /* 0x040fe40003f46070 */
[C---:B------:R-:W-:Y:S02]  /*34e0*/  ISETP.GE.U32.AND P3, PT, R10.reuse, 0x4, PT ;  /* 0x000000040a00780c */ /* 0x040fe40003f66070 */
[C---:B------:R-:W-:Y:S02]  /*34f0*/  ISETP.GE.U32.AND P4, PT, R10.reuse, 0x2, PT ;  /* 0x000000020a00780c */ /* 0x040fe40003f86070 */
[----:B------:R-:W-:-:S02]  /*3500*/  ISETP.NE.AND P5, PT, R10, RZ, PT ;  /* 0x000000ff0a00720c */ /* 0x000fc40003fa5270 */
[----:B------:R-:W-:Y:S01]  /*3510*/  @!P0 MOV R8, R27 ;  /* 0x0000001b00088202 */ /* 0x000fe20000000f00 */
[----:B----4-:R-:W-:Y:S01]  /*3520*/  @!P0 FMUL R32, R21, R14 ;  /* 0x0000000e15208220 */ /* 0x010fe20000400000 */
[----:B---3--:R-:W-:Y:S09]  /*3530*/  BRA.DIV UR4, `(.L_x_76) ;  /* 0x0000000604e47947 */ /* 0x008ff2000b800000 */
[----:B------:R-:W0:Y:S01]  /*3540*/  SHFL.UP PT, R23, R32, 0x1, RZ ;  /* 0x0420000020177989 */ /* 0x000e2200000e00ff */
[----:B------:R-:W-:Y:S02]  /*3550*/  ISETP.NE.AND P6, PT, R29, RZ, PT ;  /* 0x000000ff1d00720c */ /* 0x000fe40003fc5270 */
[----:B------:R-:W-:Y:S01]  /*3560*/  MOV R20, 0x3 ;  /* 0x0000000300147802 */ /* 0x000fe20000000f00 */
[----:B------:R-:W1:Y:S01]  /*3570*/  SHFL.UP PT, R19, R8, 0x1, RZ ;  /* 0x0420000008137989 */ /* 0x000e6200000e00ff */
[-C--:B0-----:R-:W-:Y:S01]  /*3580*/  @P5 FFMA R32, R23, R8.reuse, R32 ;  /* 0x0000000817205223 */ /* 0x081fe20000000020 */
[----:B-1----:R-:W-:-:S04]  /*3590*/  FMUL R19, R19, R8 ;  /* 0x0000000813137220 */ /* 0x002fc80000400000 */
[----:B------:R-:W0:Y:S01]  /*35a0*/  SHFL.UP PT, R23, R32, 0x2, RZ ;  /* 0x0440000020177989 */ /* 0x000e2200000e00ff */
[----:B------:R-:W-:-:S05]  /*35b0*/  FSEL R19, R8, R19, !P5 ;  /* 0x0000001308137208 */ /* 0x000fca0006800000 */
[----:B------:R-:W1:Y:S01]  /*35c0*/  SHFL.UP PT, R24, R19, 0x2, RZ ;  /* 0x0440000013187989 */ /* 0x000e6200000e00ff */
[----:B0-----:R-:W-:-:S05]  /*35d0*/  FFMA R23, R19, R23, R32 ;  /* 0x0000001713177223 */ /* 0x001fca0000000020 */
[----:B------:R-:W-:Y:S01]  /*35e0*/  FSEL R28, R32, R23, !P4 ;  /* 0x00000017201c7208 */ /* 0x000fe20006000000 */
[----:B-1----:R-:W-:-:S04]  /*35f0*/  @P4 FMUL R19, R19, R24 ;  /* 0x0000001813134220 */ /* 0x002fc80000400000 */
[----:B------:R-:W0:Y:S04]  /*3600*/  SHFL.UP PT, R23, R28, 0x4, RZ ;  /* 0x048000001c177989 */ /* 0x000e2800000e00ff */
[----:B------:R-:W1:Y:S01]  /*3610*/  SHFL.UP PT, R24, R19, 0x4, RZ ;  /* 0x0480000013187989 */ /* 0x000e6200000e00ff */
[C---:B0-----:R-:W-:Y:S01]  /*3620*/  FFMA R23, R19.reuse, R23, R28 ;  /* 0x0000001713177223 */ /* 0x041fe2000000001c */
[----:B-1----:R-:W-:-:S04]  /*3630*/  @P3 FMUL R19, R19, R24 ;  /* 0x0000001813133220 */ /* 0x002fc80000400000 */
[----:B------:R-:W-:Y:S01]  /*3640*/  FSEL R30, R28, R23, !P3 ;  /* 0x000000171c1e7208 */ /* 0x000fe20005800000 */
[----:B------:R-:W-:Y:S04]  /*3650*/  SHFL.UP PT, R24, R19, 0x8, RZ ;  /* 0x0500000013187989 */ /* 0x000fe800000e00ff */
[----:B------:R-:W0:Y:S02]  /*3660*/  SHFL.UP PT, R23, R30, 0x8, RZ ;  /* 0x050000001e177989 */ /* 0x000e2400000e00ff */
[C---:B0-----:R-:W-:Y:S01]  /*3670*/  FFMA R23, R19.reuse, R23, R30 ;  /* 0x0000001713177223 */ /* 0x041fe2000000001e */
[----:B------:R-:W-:-:S04]  /*3680*/  @P2 FMUL R19, R19, R24 ;  /* 0x0000001813132220 */ /* 0x000fc80000400000 */
[----:B------:R-:W-:Y:S01]  /*3690*/  FSEL R32, R30, R23, !P2 ;  /* 0x000000171e207208 */ /* 0x000fe20005000000 */
[----:B------:R-:W-:Y:S04]  /*36a0*/  SHFL.UP PT, R24, R19, 0x10, RZ ;  /* 0x0600000013187989 */ /* 0x000fe800000e00ff */
[----:B------:R-:W0:Y:S02]  /*36b0*/  SHFL.UP PT, R23, R32, 0x10, RZ ;  /* 0x0600000020177989 */ /* 0x000e2400000e00ff */
[C---:B0-----:R-:W-:Y:S01]  /*36c0*/  FFMA R23, R19.reuse, R23, R32 ;  /* 0x0000001713177223 */ /* 0x041fe20000000020 */
[----:B------:R-:W-:Y:S02]  /*36d0*/  @P1 FMUL R19, R19, R24 ;  /* 0x0000001813131220 */ /* 0x000fe40000400000 */
[----:B------:R-:W0:Y:S02]  /*36e0*/  SHFL.UP PT, R24, R8, 0x1, RZ ;  /* 0x0420000008187989 */ /* 0x000e2400000e00ff */
[----:B------:R-:W-:-:S05]  /*36f0*/  FSEL R23, R32, R23, !P1 ;  /* 0x0000001720177208 */ /* 0x000fca0004800000 */
[----:B--2---:R-:W-:-:S04]  /*3700*/  FFMA R25, R19, R16, R23 ;  /* 0x0000001013197223 */ /* 0x004fc80000000017 */
[----:B------:R-:W-:-:S05]  /*3710*/  FMUL R15, R25, R14 ;  /* 0x0000000e190f7220 */ /* 0x000fca0000400000 */
[----:B------:R-:W-:Y:S02]  /*3720*/  FSEL R16, R15, RZ, !P6 ;  /* 0x000000ff0f107208 */ /* 0x000fe40007000000 */
[----:B------:R-:W-:-:S03]  /*3730*/  VIADDMNMX R15, R11, R20, 0x20, PT ;  /* 0x000000200b0f7446 */ /* 0x000fc60003800114 */
[----:B------:R-:W1:Y:S01]  /*3740*/  SHFL.UP PT, R23, R16, 0x1, RZ ;  /* 0x0420000010177989 */ /* 0x000e6200000e00ff */
[----:B0-----:R-:W-:-:S05]  /*3750*/  FSEL R19, R24, 1, P5 ;  /* 0x3f80000018137808 */ /* 0x001fca0002800000 */
[----:B------:R-:W-:-:S05]  /*3760*/  FMUL R19, R19, R8 ;  /* 0x0000000813137220 */ /* 0x000fca0000400000 */
[----:B------:R-:W-:Y:S01]  /*3770*/  SHFL.UP PT, R24, R19, 0x2, RZ ;  /* 0x0440000013187989 */ /* 0x000fe200000e00ff */
[----:B-1----:R-:W-:-:S05]  /*3780*/  @P5 FFMA R16, R23, R8, R16 ;  /* 0x0000000817105223 */ /* 0x002fca0000000010 */
[----:B------:R-:W0:Y:S02]  /*3790*/  SHFL.UP PT, R23, R16, 0x2, RZ ;  /* 0x0440000010177989 */ /* 0x000e2400000e00ff */
[C---:B0-----:R-:W-:Y:S01]  /*37a0*/  FFMA R23, R19.reuse, R23, R16 ;  /* 0x0000001713177223 */ /* 0x041fe20000000010 */
[----:B------:R-:W-:-:S04]  /*37b0*/  @P4 FMUL R19, R19, R24 ;  /* 0x0000001813134220 */ /* 0x000fc80000400000 */
        /* <DEDUP_REMOVED lines=17> */
[----:B---3--:R-:W-:-:S04]  /*38d0*/  FFMA R24, R19, R12, R23 ;  /* 0x0000000c13187223 */ /* 0x008fc80000000017 */
[----:B------:R-:W-:-:S05]  /*38e0*/  FMUL R12, R24, R14 ;  /* 0x0000000e180c7220 */ /* 0x000fca0000400000 */
[----:B------:R-:W-:-:S05]  /*38f0*/  FSEL R12, R12, RZ, !P6 ;  /* 0x000000ff0c0c7208 */ /* 0x000fca0007000000 */
        /* <DEDUP_REMOVED lines=14> */
[----:B------:R-:W-:Y:S01]  /*39e0*/  SHFL.UP PT, R12, R19, 0x8, RZ ;  /* 0x05000000130c7989 */ /* 0x000fe200000e00ff */
[----:B------:R-:W-:-:S03]  /*39f0*/  IADD3 R28, PT, PT, R15, -0x1, RZ ;  /* 0xffffffff0f1c7810 */ /* 0x000fc60007ffe0ff */
[----:B------:R-:W0:Y:S02]  /*3a00*/  SHFL.UP PT, R23, R8, 0x8, RZ ;  /* 0x0500000008177989 */ /* 0x000e2400000e00ff */
[C---:B0-----:R-:W-:Y:S01]  /*3a10*/  FFMA R23, R19.reuse, R23, R8 ;  /* 0x0000001713177223 */ /* 0x041fe20000000008 */
[----:B------:R-:W-:-:S04]  /*3a20*/  @P2 FMUL R19, R19, R12 ;  /* 0x0000000c13132220 */ /* 0x000fc80000400000 */
[----:B------:R-:W-:Y:S01]  /*3a30*/  FSEL R16, R8, R23, !P2 ;  /* 0x0000001708107208 */ /* 0x000fe20005000000 */
[----:B------:R-:W-:Y:S04]  /*3a40*/  SHFL.UP PT, R12, R19, 0x10, RZ ;  /* 0x06000000130c7989 */ /* 0x000fe800000e00ff */
[----:B------:R-:W0:Y:S02]  /*3a50*/  SHFL.UP PT, R23, R16, 0x10, RZ ;  /* 0x0600000010177989 */ /* 0x000e2400000e00ff */
[C---:B0-----:R-:W-:Y:S01]  /*3a60*/  FFMA R23, R19.reuse, R23, R16 ;  /* 0x0000001713177223 */ /* 0x041fe20000000010 */
[----:B------:R-:W-:Y:S01]  /*3a70*/  @P1 FMUL R19, R19, R12 ;  /* 0x0000000c13131220 */ /* 0x000fe20000400000 */
[----:B------:R-:W-:Y:S02]  /*3a80*/  @!P0 FADD R12, R25, -R24 ;  /* 0x80000018190c8221 */ /* 0x000fe40000000000 */
[----:B------:R-:W0:Y:S01]  /*3a90*/  SHFL.IDX PT, R24, R24, R28, 0x1f ;  /* 0x00001f1c18187589 */ /* 0x000e2200000e0000 */
[----:B------:R-:W-:-:S03]  /*3aa0*/  FSEL R8, R16, R23, !P1 ;  /* 0x0000001710087208 */ /* 0x000fc60004800000 */
[----:B------:R1:W2:Y:S02]  /*3ab0*/  SHFL.IDX PT, R16, R25, R28, 0x1f ;  /* 0x00001f1c19107589 */ /* 0x0002a400000e0000 */
[----:B------:R-:W-:Y:S01]  /*3ac0*/  FFMA R23, R19, R0, R8 ;  /* 0x0000000013177223 */ /* 0x000fe20000000008 */
[----:B------:R-:W-:-:S03]  /*3ad0*/  @!P0 MOV R19, R17 ;  /* 0x0000001100138202 */ /* 0x000fc60000000f00 */
[----:B------:R-:W-:Y:S01]  /*3ae0*/  @!P0 FFMA R21, R12, 3, R23 ;  /* 0x404000000c158823 */ /* 0x000fe20000000017 */
[----:B------:R1:W3:Y:S04]  /*3af0*/  SHFL.IDX PT, R0, R23, R28, 0x1f ;  /* 0x00001f1c17007589 */ /* 0x0002e800000e0000 */
[----:B------:R1:W-:Y:S01]  /*3b00*/  @!P0 STG.E desc[UR6][R18.64], R21 ;  /* 0x0000001512008986 */ /* 0x0003e2000c101906 */
[----:B0-----:R-:W-:-:S07]  /*3b10*/  MOV R12, R24 ;  /* 0x00000018000c7202 */ /* 0x001fce0000000f00 */
.L_x_116:
[C---:B------:R-:W-:Y:S02]  /*3b20*/  IADD3 R15, PT, PT, R7.reuse, 0x1d, RZ ;  /* 0x0000001d070f7810 */ /* 0x040fe40007ffe0ff */
[----:B------:R-:W-:Y:S02]  /*3b30*/  IADD3 R7, PT, PT, R7, 0x20, RZ ;  /* 0x0000002007077810 */ /* 0x000fe40007ffe0ff */
[----:B------:R-:W-:Y:S02]  /*3b40*/  ISETP.GE.AND P0, PT, R15, R6, PT ;  /* 0x000000060f00720c */ /* 0x000fe40003f06270 */
[----:B------:R-:W-:Y:S02]  /*3b50*/  IADD3 R11, PT, PT, R11, -0x20, RZ ;  /* 0xffffffe00b0b7810 */ /* 0x000fe40007ffe0ff */
[----:B------:R-:W-:Y:S02]  /*3b60*/  IADD3 R13, PT, PT, R13, 0x20, RZ ;  /* 0x000000200d0d7810 */ /* 0x000fe40007ffe0ff */
[----:B------:R-:W-:-:S07]  /*3b70*/  IADD3 R26, PT, PT, R26, 0x20, RZ ;  /* 0x000000201a1a7810 */ /* 0x000fce0007ffe0ff */
[----:B------:R-:W-:Y:S05]  /*3b80*/  @!P0 BRA `(.L_x_77) ;  /* 0xfffffff800148947 */ /* 0x000fea000383ffff */
[----:B------:R-:W-:Y:S05]  /*3b90*/  EXIT ;  /* 0x000000000000794d */ /* 0x000fea0003800000 */
.L_x_75:
[----:B------:R-:W-:Y:S01]  /*3ba0*/  HFMA2 R28, -RZ, RZ, 0, 0 ;  /* 0x00000000ff1c7431 */ /* 0x000fe200000001ff */
[----:B-----5:R-:W-:Y:S02]  /*3bb0*/  MOV R30, R15 ;  /* 0x0000000f001e7202 */ /* 0x020fe40000000f00 */
[----:B0-----:R-:W-:Y:S02]  /*3bc0*/  MOV R25, 0x1f ;  /* 0x0000001f00197802 */ /* 0x001fe40000000f00 */
[----:B------:R-:W-:-:S07]  /*3bd0*/  MOV R15, 0xffffffff ;  /* 0xffffffff000f7802 */ /* 0x000fce0000000f00 */
[----:B------:R-:W-:Y:S05]  /*3be0*/  WARPSYNC.COLLECTIVE R15, `(.L_x_78) ;  /* 0x000000000f087348 */ /* 0x000fea0003c00000 */
[----:B------:R0:W1:Y:S02]  /*3bf0*/  SHFL.IDX P1, R22, R30, R28, R25 ;  /* 0x0000001c1e167389 */ /* 0x0000640000020019 */
[----:B01----:R-:W-:Y:S05]  /*3c00*/  ENDCOLLECTIVE ;  /* 0x000000000000791b */ /* 0x003fea0003800000 */
.L_x_78:
[----:B------:R-:W-:Y:S02]  /*3c10*/  MOV R30, R8 ;  /* 0x00000008001e7202 */ /* 0x000fe40000000f00 */
[----:B------:R-:W-:-:S07]  /*3c20*/  MOV R16, R22 ;  /* 0x0000001600107202 */ /* 0x000fce0000000f00 */
[----:B------:R-:W-:Y:S05]  /*3c30*/  WARPSYNC.COLLECTIVE R15, `(.L_x_79) ;  /* 0x000000000f087348 */ /* 0x000fea0003c00000 */
[----:B------:R0:W1:Y:S02]  /*3c40*/  SHFL.IDX P1, R22, R30, R28, R25 ;  /* 0x0000001c1e167389 */ /* 0x0000640000020019 */
[----:B01----:R-:W-:Y:S05]  /*3c50*/  ENDCOLLECTIVE ;  /* 0x000000000000791b */ /* 0x003fea0003800000 */
.L_x_79:
[----:B------:R-:W-:Y:S02]  /*3c60*/  MOV R30, R20 ;  /* 0x00000014001e7202 */ /* 0x000fe40000000f00 */
[----:B------:R-:W-:-:S07]  /*3c70*/  MOV R12, R22 ;  /* 0x00000016000c7202 */ /* 0x000fce0000000f00 */
[----:B------:R-:W-:Y:S05]  /*3c80*/  WARPSYNC.COLLECTIVE R15, `(.L_x_80) ;  /* 0x000000000f087348 */ /* 0x000fea0003c00000 */
[----:B------:R0:W1:Y:S02]  /*3c90*/  SHFL.IDX P1, R22, R30, R28, R25 ;  /* 0x0000001c1e167389 */ /* 0x0000640000020019 */
[----:B01----:R-:W-:Y:S05]  /*3ca0*/  ENDCOLLECTIVE ;  /* 0x000000000000791b */ /* 0x003fea0003800000 */
.L_x_80:
[----:B------:R-:W-:Y:S01]  /*3cb0*/  MOV R20, R22 ;  /* 0x0000001600147202 */ /* 0x000fe20000000f00 */
[----:B------:R-:W-:Y:S06]  /*3cc0*/  BRA `(.L_x_81) ;  /* 0xfffffff4009c7947 */ /* 0x000fec000383ffff */
.L_x_76:
[----:B------:R-:W-:Y:S01]  /*3cd0*/  BSSY B0, `(.L_x_82) ;  /* 0x0000008000007945 */ /* 0x000fe20003800000 */
[----:B------:R-:W-:Y:S02]  /*3ce0*/  MOV R22, R8 ;  /* 0x0000000800167202 */ /* 0x000fe40000000f00 */
[----:B------:R-:W-:Y:S02]  /*3cf0*/  MOV R21, 0x1 ;  /* 0x0000000100157802 */ /* 0x000fe40000000f00 */
[----:B------:R-:W-:Y:S02]  /*3d00*/  MOV R20, RZ ;  /* 0x000000ff00147202 */ /* 0x000fe40000000f00 */
[----:B------:R-:W-:-:S07]  /*3d10*/  MOV R15, 0xffffffff ;  /* 0xffffffff000f7802 */ /* 0x000fce0000000f00 */
[----:B--23--:R-:W-:Y:S05]  /*3d20*/  WARPSYNC.COLLECTIVE R15, `(.L_x_83) ;  /* 0x000000000f087348 */ /* 0x00cfea0003c00000 */
[----:B------:R0:W1:Y:S02]  /*3d30*/  SHFL.UP P6, R23, R22, R21, R20 ;  /* 0x0400001516177389 */ /* 0x00006400000c0014 */
[----:B0123--:R-:W-:Y:S05]  /*3d40*/  ENDCOLLECTIVE ;  /* 0x000000000000791b */ /* 0x00ffea0003800000 */
.L_x_83:
[----:B------:R-:W-:Y:S05]  /*3d50*/  BSYNC B0 ;  /* 0x0000000000007941 */ /* 0x000fea0003800000 */
.L_x_82:
[----:B------:R-:W-:Y:S01]  /*3d60*/  HFMA2 R21, -RZ, RZ, 0, 5.9604644775390625e-08 ;  /* 0x00000001ff157431 */ /* 0x000fe200000001ff */
[----:B------:R-:W-:Y:S02]  /*3d70*/  MOV R22, R32 ;  /* 0x0000002000167202 */ /* 0x000fe40000000f00 */
[----:B------:R-:W-:Y:S02]  /*3d80*/  MOV R20, RZ ;  /* 0x000000ff00147202 */ /* 0x000fe40000000f00 */
[----:B------:R-:W-:Y:S02]  /*3d90*/  MOV R15, 0xffffffff ;  /* 0xffffffff000f7802 */ /* 0x000fe40000000f00 */
[----:B------:R-:W-:-:S07]  /*3da0*/  MOV R19, R23 ;  /* 0x0000001700137202 */ /* 0x000fce0000000f00 */
[----:B------:R-:W-:Y:S05]  /*3db0*/  WARPSYNC.COLLECTIVE R15, `(.L_x_84) ;  /* 0x000000000f087348 */ /* 0x000fea0003c00000 */
[----:B------:R0:W1:Y:S02]  /*3dc0*/  SHFL.UP P6, R23, R22, R21, R20 ;  /* 0x0400001516177389 */ /* 0x00006400000c0014 */
[----:B01----:R-:W-:Y:S05]  /*3dd0*/  ENDCOLLECTIVE ;  /* 0x000000000000791b */ /* 0x003fea0003800000 */
.L_x_84:
[----:B------:R-:W-:-:S05]  /*3de0*/  FMUL R19, R19, R8 ;  /* 0x0000000813137220 */ /* 0x000fca0000400000 */
[----:B------:R-:W-:Y:S01]  /*3df0*/  FSEL R19, R8, R19, !P5 ;  /* 0x0000001308137208 */ /* 0x000fe20006800000 */
[----:B------:R-:W-:-:S03]  /*3e00*/  HFMA2 R21, -RZ, RZ, 0, 1.1920928955078125e-07 ;  /* 0x00000002ff157431 */ /* 0x000fc600000001ff */
[----:B------:R-:W-:Y:S01]  /*3e10*/  MOV R22, R19 ;  /* 0x0000001300167202 */ /* 0x000fe20000000f00 */
[----:B------:R-:W-:-:S07]  /*3e20*/  @P5 FFMA R32, R23, R8, R32 ;  /* 0x0000000817205223 */ /* 0x000fce0000000020 */
[----:B------:R-:W-:Y:S05]  /*3e30*/  WARPSYNC.COLLECTIVE R15, `(.L_x_85) ;  /* 0x000000000f087348 */ /* 0x000fea0003c00000 */
[----:B------:R0:W1:Y:S02]  /*3e40*/  SHFL.UP P6, R23, R22, R21, R20 ;  /* 0x0400001516177389 */ /* 0x00006400000c0014 */
[----:B01----:R-:W-:Y:S05]  /*3e50*/  ENDCOLLECTIVE ;  /* 0x000000000000791b */ /* 0x003fea0003800000 */
.L_x_85:
[----:B------:R-:W-:Y:S02]  /*3e60*/  MOV R22, R32 ;  /* 0x0000002000167202 */ /* 0x000fe40000000f00 */
[----:B------:R-:W-:-:S07]  /*3e70*/  MOV R24, R23 ;  /* 0x0000001700187202 */ /* 0x000fce0000000f00 */
[----:B------:R-:W-:Y:S05]  /*3e80*/  WARPSYNC.COLLECTIVE R15, `(.L_x_86) ;  /* 0x000000000f087348 */ /* 0x000fea0003c00000 */
[----:B------:R0:W1:Y:S02]  /*3e90*/  SHFL.UP P6, R23, R22, R21, R20 ;  /* 0x0400001516177389 */ /* 0x00006400000c0014 */
[----:B01----:R-:W-:Y:S05]  /*3ea0*/  ENDCOLLECTIVE ;  /* 0x000000000000791b */ /* 0x003fea0003800000 */
.L_x_86:
[----:B------:R-:W-:Y:S02]  /*3eb0*/  HFMA2 R21, -RZ, RZ, 0, 2.384185791015625e-07 ;  /* 0x00000004ff157431 */ /* 0x000fe400000001ff */
[C---:B------:R-:W-:Y:S01]  /*3ec0*/  FFMA R23, R19.reuse, R23, R32 ;  /* 0x0000001713177223 */ /* 0x040fe20000000020 */
[----:B------:R-:W-:-:S04]  /*3ed0*/  @P4 FMUL R19, R19, R24 ;  /* 0x0000001813134220 */ /* 0x000fc80000400000 */
[----:B------:R-:W-:Y:S02]  /*3ee0*/  FSEL R28, R32, R23, !P4 ;  /* 0x00000017201c7208 */ /* 0x000fe40006000000 */
[----:B------:R-:W-:-:S07]  /*3ef0*/  MOV R22, R19 ;  /* 0x0000001300167202 */ /* 0x000fce0000000f00 */
[----:B------:R-:W-:Y:S05]  /*3f00*/  WARPSYNC.COLLECTIVE R15, `(.L_x_87) ;  /* 0x000000000f087348 */ /* 0x000fea0003c00000 */
[----:B------:R0:W1:Y:S02]  /*3f10*/  SHFL.UP P6, R23, R22, R21, R20 ;  /* 0x0400001516177389 */ /* 0x00006400000c0014 */
[----:B01----:R-:W-:Y:S05]  /*3f20*/  ENDCOLLECTIVE ;  /* 0x000000000000791b */ /* 0x003fea0003800000 */
.L_x_87:
[----:B------:R-:W-:Y:S02]  /*3f30*/  MOV R22, R28 ;  /* 0x0000001c00167202 */ /* 0x000fe40000000f00 */
[----:B------:R-:W-:-:S07]  /*3f40*/  MOV R24, R23 ;  /* 0x0000001700187202 */ /* 0x000fce0000000f00 */
[----:B------:R-:W-:Y:S05]  /*3f50*/  WARPSYNC.COLLECTIVE R15, `(.L_x_88) ;  /* 0x000000000f087348 */ /* 0x000fea0003c00000 */
[----:B------:R0:W1:Y:S02]  /*3f60*/  SHFL.UP P6, R23, R22, R21, R20 ;  /* 0x0400001516177389 */ /* 0x00006400000c0014 */
[----:B01----:R-:W-:Y:S05]  /*3f70*/  ENDCOLLECTIVE ;  /* 0x000000000000791b */ /* 0x003fea0003800000 */
.L_x_88:
[----:B------:R-:W-:Y:S02]  /*3f80*/  HFMA2 R21, -RZ, RZ, 0, 4.76837158203125e-07 ;  /* 0x00000008ff157431 */ /* 0x000fe400000001ff */
[C---:B------:R-:W-:Y:S01]  /*3f90*/  FFMA R23, R19.reuse, R23, R28 ;  /* 0x0000001713177223 */ /* 0x040fe2000000001c */
[----:B------:R-:W-:-:S04]  /*3fa0*/  @P3 FMUL R19, R19, R24 ;  /* 0x0000001813133220 */ /* 0x000fc80000400000 */
[----:B------:R-:W-:Y:S02]  /*3fb0*/  FSEL R30, R28, R23, !P3 ;  /* 0x000000171c1e7208 */ /* 0x000fe40005800000 */
[----:B------:R-:W-:-:S07]  /*3fc0*/  MOV R22, R19 ;  /* 0x0000001300167202 */ /* 0x000fce0000000f00 */
[----:B------:R-:W-:Y:S05]  /*3fd0*/  WARPSYNC.COLLECTIVE R15, `(.L_x_89) ;  /* 0x000000000f087348 */ /* 0x000fea0003c00000 */
[----:B------:R0:W1:Y:S02]  /*3fe0*/  SHFL.UP P6, R23, R22, R21, R20 ;  /* 0x0400001516177389 */ /* 0x00006400000c0014 */
[----:B01----:R-:W-:Y:S05]  /*3ff0*/  ENDCOLLECTIVE ;  /* 0x000000000000791b */ /* 0x003fea0003800000 */
.L_x_89:
[----:B------:R-:W-:Y:S02]  /*4000*/  MOV R22, R30 ;  /* 0x0000001e00167202 */ /* 0x000fe40000000f00 */
[----:B------:R-:W-:-:S07]  /*4010*/  MOV R24, R23 ;  /* 0x0000001700187202 */ /* 0x000fce0000000f00 */
[----:B------:R-:W-:Y:S05]  /*4020*/  WARPSYNC.COLLECTIVE R15, `(.L_x_90) ;  /* 0x000000000f087348 */ /* 0x000fea0003c00000 */
[----:B------:R0:W1:Y:S02]  /*4030*/  SHFL.UP P6, R23, R22, R21, R20 ;  /* 0x0400001516177389 */ /* 0x00006400000c0014 */
[----:B01----:R-:W-:Y:S05]  /*4040*/  ENDCOLLECTIVE ;  /* 0x000000000000791b */ /* 0x003fea0003800000 */
.L_x_90:
[----:B------:R-:W-:Y:S02]  /*4050*/  HFMA2 R21, -RZ, RZ, 0, 9.5367431640625e-07 ;  /* 0x00000010ff157431 */ /* 0x000fe400000001ff */
[C---:B------:R-:W-:Y:S01]  /*4060*/  FFMA R23, R19.reuse, R23, R30 ;  /* 0x0000001713177223 */ /* 0x040fe2000000001e */
[----:B------:R-:W-:-:S04]  /*4070*/  @P2 FMUL R19, R19, R24 ;  /* 0x0000001813132220 */ /* 0x000fc80000400000 */
[----:B------:R-:W-:Y:S02]  /*4080*/  FSEL R32, R30, R23, !P2 ;  /* 0x000000171e207208 */ /* 0x000fe40005000000 */
[----:B------:R-:W-:-:S07]  /*4090*/  MOV R22, R19 ;  /* 0x0000001300167202 */ /* 0x000fce0000000f00 */
[----:B------:R-:W-:Y:S05]  /*40a0*/  WARPSYNC.COLLECTIVE R15, `(.L_x_91) ;  /* 0x000000000f087348 */ /* 0x000fea0003c00000 */
[----:B------:R0:W1:Y:S02]  /*40b0*/  SHFL.UP P6, R23, R22, R21, R20 ;  /* 0x0400001516177389 */ /* 0x00006400000c0014 */
[----:B01----:R-:W-:Y:S05]  /*40c0*/  ENDCOLLECTIVE ;  /* 0x000000000000791b */ /* 0x003fea0003800000 */
.L_x_91:
[----:B------:R-:W-:Y:S02]  /*40d0*/  MOV R22, R32 ;  /* 0x0000002000167202 */ /* 0x000fe40000000f00 */
[----:B------:R-:W-:-:S07]  /*40e0*/  MOV R24, R23 ;  /* 0x0000001700187202 */ /* 0x000fce0000000f00 */
[----:B------:R-:W-:Y:S05]  /*40f0*/  WARPSYNC.COLLECTIVE R15, `(.L_x_92) ;  /* 0x000000000f087348 */ /* 0x000fea0003c00000 */
[----:B------:R0:W1:Y:S02]  /*4100*/  SHFL.UP P6, R23, R22, R21, R20 ;  /* 0x0400001516177389 */ /* 0x00006400000c0014 */
[----:B01----:R-:W-:Y:S05]  /*4110*/  ENDCOLLECTIVE ;  /* 0x000000000000791b */ /* 0x003fea0003800000 */
.L_x_92:
[----:B------:R-:W-:Y:S01]  /*4120*/  HFMA2 R21, -RZ, RZ, 0, 5.9604644775390625e-08 ;  /* 0x00000001ff157431 */ /* 0x000fe200000001ff */
[----:B------:R-:W-:Y:S01]  /*4130*/  MOV R22, R8 ;  /* 0x0000000800167202 */ /* 0x000fe20000000f00 */
[C---:B------:R-:W-:Y:S01]  /*4140*/  FFMA R23, R19.reuse, R23, R32 ;  /* 0x0000001713177223 */ /* 0x040fe20000000020 */
[----:B------:R-:W-:-:S04]  /*4150*/  @P1 FMUL R19, R19, R24 ;  /* 0x0000001813131220 */ /* 0x000fc80000400000 */
[----:B------:R-:W-:-:S05]  /*4160*/  FSEL R23, R32, R23, !P1 ;  /* 0x0000001720177208 */ /* 0x000fca0004800000 */
[----:B------:R-:W-:-:S07]  /*4170*/  FFMA R25, R19, R16, R23 ;  /* 0x0000001013197223 */ /* 0x000fce0000000017 */
[----:B------:R-:W-:Y:S05]  /*4180*/  WARPSYNC.COLLECTIVE R15, `(.L_x_93) ;  /* 0x000000000f087348 */ /* 0x000fea0003c00000 */
[----:B------:R0:W1:Y:S02]  /*4190*/  SHFL.UP P6, R23, R22, R21, R20 ;  /* 0x0400001516177389 */ /* 0x00006400000c0014 */
[----:B01----:R-:W-:Y:S05]  /*41a0*/  ENDCOLLECTIVE ;  /* 0x000000000000791b */ /* 0x003fea0003800000 */
.L_x_93:
[----:B------:R-:W-:Y:S01]  /*41b0*/  FMUL R16, R25, R14 ;  /* 0x0000000e19107220 */ /* 0x000fe20000400000 */
[----:B------:R-:W-:Y:S02]  /*41c0*/  ISETP.NE.AND P6, PT, R29, RZ, PT ;  /* 0x000000ff1d00720c */ /* 0x000fe40003fc5270 */
[----:B------:R-:W-:Y:S02]  /*41d0*/  MOV R24, R23 ;  /* 0x0000001700187202 */ /* 0x000fe40000000f00 */
[----:B------:R-:W-:Y:S02]  /*41e0*/  FSEL R16, R16, RZ, !P6 ;  /* 0x000000ff10107208 */ /* 0x000fe40007000000 */
[----:B------:R-:W-:Y:S02]  /*41f0*/  FSEL R19, R24, 1, P5 ;  /* 0x3f80000018137808 */ /* 0x000fe40002800000 */
[----:B------:R-:W-:-:S03]  /*4200*/  MOV R22, R16 ;  /* 0x0000001000167202 */ /* 0x000fc60000000f00 */
[----:B------:R-:W-:-:S07]  /*4210*/  FMUL R19, R19, R8 ;  /* 0x0000000813137220 */ /* 0x000fce0000400000 */
[----:B------:R-:W-:Y:S05]  /*4220*/  WARPSYNC.COLLECTIVE R15, `(.L_x_94) ;  /* 0x000000000f087348 */ /* 0x000fea0003c00000 */
[----:B------:R0:W1:Y:S02]  /*4230*/  SHFL.UP P6, R23, R22, R21, R20 ;  /* 0x0400001516177389 */ /* 0x00006400000c0014 */
[----:B01----:R-:W-:Y:S05]  /*4240*/  ENDCOLLECTIVE ;  /* 0x000000000000791b */ /* 0x003fea0003800000 */
.L_x_94:
[----:B------:R-:W-:Y:S01]  /*4250*/  HFMA2 R21, -RZ, RZ, 0, 1.1920928955078125e-07 ;  /* 0x00000002ff157431 */ /* 0x000fe200000001ff */
[----:B------:R-:W-:Y:S01]  /*4260*/  MOV R22, R19 ;  /* 0x0000001300167202 */ /* 0x000fe20000000f00 */
[----:B------:R-:W-:-:S07]  /*4270*/  @P5 FFMA R16, R23, R8, R16 ;  /* 0x0000000817105223 */ /* 0x000fce0000000010 */
[----:B------:R-:W-:Y:S05]  /*4280*/  WARPSYNC.COLLECTIVE R15, `(.L_x_95) ;  /* 0x000000000f087348 */ /* 0x000fea0003c00000 */
[----:B------:R0:W1:Y:S02]  /*4290*/  SHFL.UP P6, R23, R22, R21, R20 ;  /* 0x0400001516177389 */ /* 0x00006400000c0014 */
[----:B01----:R-:W-:Y:S05]  /*42a0*/  ENDCOLLECTIVE ;  /* 0x000000000000791b */ /* 0x003fea0003800000 */
.L_x_95:
[----:B------:R-:W-:Y:S02]  /*42b0*/  MOV R22, R16 ;  /* 0x0000001000167202 */ /* 0x000fe40000000f00 */
[----:B------:R-:W-:-:S07]  /*42c0*/  MOV R24, R23 ;  /* 0x0000001700187202 */ /* 0x000fce0000000f00 */
[----:B------:R-:W-:Y:S05]  /*42d0*/  WARPSYNC.COLLECTIVE R15, `(.L_x_96) ;  /* 0x000000000f087348 */ /* 0x000fea0003c00000 */
[----:B------:R0:W1:Y:S02]  /*42e0*/  SHFL.UP P6, R23, R22, R21, R20 ;  /* 0x0400001516177389 */ /* 0x00006400000c0014 */
[----:B01----:R-:W-:Y:S05]  /*42f0*/  ENDCOLLECTIVE ;  /* 0x000000000000791b */ /* 0x003fea0003800000 */
.L_x_96:
        /* <DEDUP_REMOVED lines=8> */
.L_x_97:
[----:B------:R-:W-:Y:S02]  /*4380*/  MOV R22, R28 ;  /* 0x0000001c00167202 */ /* 0x000fe40000000f00 */
[----:B------:R-:W-:-:S07]  /*4390*/  MOV R24, R23 ;  /* 0x0000001700187202 */ /* 0x000fce0000000f00 */
[----:B------:R-:W-:Y:S05]  /*43a0*/  WARPSYNC.COLLECTIVE R15, `(.L_x_98) ;  /* 0x000000000f087348 */ /* 0x000fea0003c00000 */
[----:B------:R0:W1:Y:S02]  /*43b0*/  SHFL.UP P6, R23, R22, R21, R20 ;  /* 0x0400001516177389 */ /* 0x00006400000c0014 */
[----:B01----:R-:W-:Y:S05]  /*43c0*/  ENDCOLLECTIVE ;  /* 0x000000000000791b */ /* 0x003fea0003800000 */
.L_x_98:
        /* <DEDUP_REMOVED lines=8> */
.L_x_99:
[----:B------:R-:W-:Y:S02]  /*4450*/  MOV R22, R30 ;  /* 0x0000001e00167202 */ /* 0x000fe40000000f00 */
[----:B------:R-:W-:-:S07]  /*4460*/  MOV R16, R23 ;  /* 0x0000001700107202 */ /* 0x000fce0000000f00 */
[----:B------:R-:W-:Y:S05]  /*4470*/  WARPSYNC.COLLECTIVE R15, `(.L_x_100) ;  /* 0x000000000f087348 */ /* 0x000fea0003c00000 */
[----:B------:R0:W1:Y:S02]  /*4480*/  SHFL.UP P6, R23, R22, R21, R20 ;  /* 0x0400001516177389 */ /* 0x00006400000c0014 */
[----:B01----:R-:W-:Y:S05]  /*4490*/  ENDCOLLECTIVE ;  /* 0x000000000000791b */ /* 0x003fea0003800000 */
.L_x_100:
[----:B------:R-:W-:Y:S02]  /*44a0*/  HFMA2 R21, -RZ, RZ, 0, 9.5367431640625e-07 ;  /* 0x00000010ff157431 */ /* 0x000fe400000001ff */
[C---:B------:R-:W-:Y:S01]  /*44b0*/  FFMA R23, R19.reuse, R23, R30 ;  /* 0x0000001713177223 */ /* 0x040fe2000000001e */
[----:B------:R-:W-:-:S04]  /*44c0*/  @P2 FMUL R19, R19, R16 ;  /* 0x0000001013132220 */ /* 0x000fc80000400000 */
[----:B------:R-:W-:Y:S02]  /*44d0*/  FSEL R32, R30, R23, !P2 ;  /* 0x000000171e207208 */ /* 0x000fe40005000000 */
[----:B------:R-:W-:Y:S02]  /*44e0*/  MOV R22, R19 ;  /* 0x0000001300167202 */ /* 0x000fe40000000f00 */
[----:B------:R-:W-:-:S07]  /*44f0*/  MOV R30, R25 ;  /* 0x00000019001e7202 */ /* 0x000fce0000000f00 */
[----:B------:R-:W-:Y:S05]  /*4500*/  WARPSYNC.COLLECTIVE R15, `(.L_x_101) ;  /* 0x000000000f087348 */ /* 0x000fea0003c00000 */
[----:B------:R0:W1:Y:S02]  /*4510*/  SHFL.UP P6, R23, R22, R21, R20 ;  /* 0x0400001516177389 */ /* 0x00006400000c0014 */
[----:B01----:R-:W-:Y:S05]  /*4520*/  ENDCOLLECTIVE ;  /* 0x000000000000791b */ /* 0x003fea0003800000 */
.L_x_101:
[----:B------:R-:W-:Y:S02]  /*4530*/  MOV R22, R32 ;  /* 0x0000002000167202 */ /* 0x000fe40000000f00 */
[----:B------:R-:W-:-:S07]  /*4540*/  MOV R16, R23 ;  /* 0x0000001700107202 */ /* 0x000fce0000000f00 */
[----:B------:R-:W-:Y:S05]  /*4550*/  WARPSYNC.COLLECTIVE R15, `(.L_x_102) ;  /* 0x000000000f087348 */ /* 0x000fea0003c00000 */
[----:B------:R0:W1:Y:S02]  /*4560*/  SHFL.UP P6, R23, R22, R21, R20 ;  /* 0x0400001516177389 */ /* 0x00006400000c0014 */
[----:B01----:R-:W-:Y:S05]  /*4570*/  ENDCOLLECTIVE ;  /* 0x000000000000791b */ /* 0x003fea0003800000 */
.L_x_102:
        /* <DEDUP_REMOVED lines=9> */
.L_x_103:
        /* <DEDUP_REMOVED lines=10> */
.L_x_104:
[----:B------:R-:W-:Y:S01]  /*46b0*/  HFMA2 R21, -RZ, RZ, 0, 1.1920928955078125e-07 ;  /* 0x00000002ff157431 */ /* 0x000fe200000001ff */
[----:B------:R-:W-:Y:S01]  /*46c0*/  MOV R22, R19 ;  /* 0x0000001300167202 */ /* 0x000fe20000000f00 */
[----:B------:R-:W-:-:S07]  /*46d0*/  @P5 FFMA R12, R23, R8, R12 ;  /* 0x00000008170c5223 */ /* 0x000fce000000000c */
[----:B------:R-:W-:Y:S05]  /*46e0*/  WARPSYNC.COLLECTIVE R15, `(.L_x_105) ;  /* 0x000000000f087348 */ /* 0x000fea0003c00000 */
[----:B------:R0:W1:Y:S02]  /*46f0*/  SHFL.UP P6, R23, R22, R21, R20 ;  /* 0x0400001516177389 */ /* 0x00006400000c0014 */
[----:B01----:R-:W-:Y:S05]  /*4700*/  ENDCOLLECTIVE ;  /* 0x000000000000791b */ /* 0x003fea0003800000 */
.L_x_105:
[----:B------:R-:W-:Y:S02]  /*4710*/  MOV R22, R12 ;  /* 0x0000000c00167202 */ /* 0x000fe40000000f00 */
[----:B------:R-:W-:-:S07]  /*4720*/  MOV R16, R23 ;  /* 0x0000001700107202 */ /* 0x000fce0000000f00 */
[----:B------:R-:W-:Y:S05]  /*4730*/  WARPSYNC.COLLECTIVE R15, `(.L_x_106) ;  /* 0x000000000f087348 */ /* 0x000fea0003c00000 */
[----:B------:R0:W1:Y:S02]  /*4740*/  SHFL.UP P6, R23, R22, R21, R20 ;  /* 0x0400001516177389 */ /* 0x00006400000c0014 */
[----:B01----:R-:W-:Y:S05]  /*4750*/  ENDCOLLECTIVE ;  /* 0x000000000000791b */ /* 0x003fea0003800000 */
.L_x_106:
        /* <DEDUP_REMOVED lines=8> */
.L_x_107:
[----:B------:R-:W-:Y:S02]  /*47e0*/  MOV R22, R28 ;  /* 0x0000001c00167202 */ /* 0x000fe40000000f00 */
[----:B------:R-:W-:-:S07]  /*47f0*/  MOV R16, R23 ;  /* 0x0000001700107202 */ /* 0x000fce0000000f00 */
[----:B------:R-:W-:Y:S05]  /*4800*/  WARPSYNC.COLLECTIVE R15, `(.L_x_108) ;  /* 0x000000000f087348 */ /* 0x000fea0003c00000 */
[----:B------:R0:W1:Y:S02]  /*4810*/  SHFL.UP P6, R23, R22, R21, R20 ;  /* 0x0400001516177389 */ /* 0x00006400000c0014 */
[----:B01----:R-:W-:Y:S05]  /*4820*/  ENDCOLLECTIVE ;  /* 0x000000000000791b */ /* 0x003fea0003800000 */
.L_x_108:
        /* <DEDUP_REMOVED lines=8> */
.L_x_109:
[----:B------:R-:W-:Y:S02]  /*48b0*/  MOV R22, R8 ;  /* 0x0000000800167202 */ /* 0x000fe40000000f00 */
[----:B------:R-:W-:-:S07]  /*48c0*/  MOV R12, R23 ;  /* 0x00000017000c7202 */ /* 0x000fce0000000f00 */
[----:B------:R-:W-:Y:S05]  /*48d0*/  WARPSYNC.COLLECTIVE R15, `(.L_x_110) ;  /* 0x000000000f087348 */ /* 0x000fea0003c00000 */
[----:B------:R0:W1:Y:S02]  /*48e0*/  SHFL.UP P6, R23, R22, R21, R20 ;  /* 0x0400001516177389 */ /* 0x00006400000c0014 */
[----:B01----:R-:W-:Y:S05]  /*48f0*/  ENDCOLLECTIVE ;  /* 0x000000000000791b */ /* 0x003fea0003800000 */
.L_x_110:
[----:B------:R-:W-:Y:S02]  /*4900*/  HFMA2 R21, -RZ, RZ, 0, 9.5367431640625e-07 ;  /* 0x00000010ff157431 */ /* 0x000fe400000001ff */
[C---:B------:R-:W-:Y:S01]  /*4910*/  FFMA R23, R19.reuse, R23, R8 ;  /* 0x0000001713177223 */ /* 0x040fe20000000008 */
[----:B------:R-:W-:-:S04]  /*4920*/  @P2 FMUL R19, R19, R12 ;  /* 0x0000000c13132220 */ /* 0x000fc80000400000 */
[----:B------:R-:W-:Y:S01]  /*4930*/  FSEL R16, R8, R23, !P2 ;  /* 0x0000001708107208 */ /* 0x000fe20005000000 */
[----:B------:R-:W-:Y:S01]  /*4940*/  HFMA2 R8, -RZ, RZ, 0, 1.78813934326171875e-07 ;  /* 0x00000003ff087431 */ /* 0x000fe200000001ff */
[----:B------:R-:W-:-:S07]  /*4950*/  MOV R22, R19 ;  /* 0x0000001300167202 */ /* 0x000fce0000000f00 */
[----:B------:R-:W-:Y:S05]  /*4960*/  WARPSYNC.COLLECTIVE R15, `(.L_x_111) ;  /* 0x000000000f087348 */ /* 0x000fea0003c00000 */
[----:B------:R0:W1:Y:S02]  /*4970*/  SHFL.UP P6, R23, R22, R21, R20 ;  /* 0x0400001516177389 */ /* 0x00006400000c0014 */
[----:B01----:R-:W-:Y:S05]  /*4980*/  ENDCOLLECTIVE ;  /* 0x000000000000791b */ /* 0x003fea0003800000 */
.L_x_111:
[----:B------:R-:W-:-:S04]  /*4990*/  VIADDMNMX R8, R11, R8, 0x20, PT ;  /* 0x000000200b087446 */ /* 0x000fc80003800108 */
[----:B------:R-:W-:Y:S02]  /*49a0*/  IADD3 R28, PT, PT, R8, -0x1, RZ ;  /* 0xffffffff081c7810 */ /* 0x000fe40007ffe0ff */
[----:B------:R-:W-:Y:S02]  /*49b0*/  MOV R22, R16 ;  /* 0x0000001000167202 */ /* 0x000fe40000000f00 */
[----:B------:R-:W-:-:S07]  /*49c0*/  MOV R12, R23 ;  /* 0x00000017000c7202 */ /* 0x000fce0000000f00 */
[----:B------:R-:W-:Y:S05]  /*49d0*/  WARPSYNC.COLLECTIVE R15, `(.L_x_112) ;  /* 0x000000000f087348 */ /* 0x000fea0003c00000 */
[----:B------:R0:W1:Y:S02]  /*49e0*/  SHFL.UP P6, R23, R22, R21, R20 ;  /* 0x0400001516177389 */ /* 0x00006400000c0014 */
[----:B01----:R-:W-:Y:S05]  /*49f0*/  ENDCOLLECTIVE ;  /* 0x000000000000791b */ /* 0x003fea0003800000 */
.L_x_112:
[C---:B------:R-:W-:Y:S01]  /*4a00*/  FFMA R23, R19.reuse, R23, R16 ;  /* 0x0000001713177223 */ /* 0x040fe20000000010 */
[----:B------:R-:W-:Y:S01]  /*4a10*/  @P1 FMUL R19, R19, R12 ;  /* 0x0000000c13131220 */ /* 0x000fe20000400000 */
[----:B------:R-:W-:Y:S01]  /*4a20*/  @!P0 FADD R12, R25, -R24 ;  /* 0x80000018190c8221 */ /* 0x000fe20000000000 */
[----:B------:R-:W-:Y:S02]  /*4a30*/  HFMA2 R25, -RZ, RZ, 0, 1.847743988037109375e-06 ;  /* 0x0000001fff197431 */ /* 0x000fe400000001ff */
[----:B------:R-:W-:-:S07]  /*4a40*/  FSEL R16, R16, R23, !P1 ;  /* 0x0000001710107208 */ /* 0x000fce0004800000 */
[----:B------:R-:W-:Y:S05]  /*4a50*/  WARPSYNC.COLLECTIVE R15, `(.L_x_113) ;  /* 0x000000000f087348 */ /* 0x000fea0003c00000 */
[----:B------:R0:W1:Y:S02]  /*4a60*/  SHFL.IDX P1, R22, R30, R28, R25 ;  /* 0x0000001c1e167389 */ /* 0x0000640000020019 */
[----:B01----:R-:W-:Y:S05]  /*4a70*/  ENDCOLLECTIVE ;  /* 0x000000000000791b */ /* 0x003fea0003800000 */
.L_x_113:
[----:B------:R-:W-:Y:S01]  /*4a80*/  FFMA R23, R19, R0, R16 ;  /* 0x0000000013177223 */ /* 0x000fe20000000010 */
[----:B------:R-:W-:-:S03]  /*4a90*/  @!P0 MOV R19, R17 ;  /* 0x0000001100138202 */ /* 0x000fc60000000f00 */
[----:B------:R-:W-:-:S05]  /*4aa0*/  @!P0 FFMA R21, R12, 3, R23 ;  /* 0x404000000c158823 */ /* 0x000fca0000000017 */
[----:B------:R0:W-:Y:S01]  /*4ab0*/  @!P0 STG.E desc[UR6][R18.64], R21 ;  /* 0x0000001512008986 */ /* 0x0001e2000c101906 */
[----:B------:R-:W-:Y:S02]  /*4ac0*/  MOV R30, R24 ;  /* 0x00000018001e7202 */ /* 0x000fe40000000f00 */
[----:B------:R-:W-:-:S07]  /*4ad0*/  MOV R16, R22 ;  /* 0x0000001600107202 */ /* 0x000fce0000000f00 */
[----:B0-----:R-:W-:Y:S05]  /*4ae0*/  WARPSYNC.COLLECTIVE R15, `(.L_x_114) ;  /* 0x000000000f087348 */ /* 0x001fea0003c00000 */
[----:B------:R1:W2:Y:S02]  /*4af0*/  SHFL.IDX P1, R22, R30, R28, R25 ;  /* 0x0000001c1e167389 */ /* 0x0002a40000020019 */
[----:B012---:R-:W-:Y:S05]  /*4b00*/  ENDCOLLECTIVE ;  /* 0x000000000000791b */ /* 0x007fea0003800000 */
.L_x_114:
[----:B------:R-:W-:Y:S02]  /*4b10*/  MOV R30, R23 ;  /* 0x00000017001e7202 */ /* 0x000fe40000000f00 */
[----:B------:R-:W-:-:S07]  /*4b20*/  MOV R24, R22 ;  /* 0x0000001600187202 */ /* 0x000fce0000000f00 */
[----:B------:R-:W-:Y:S05]  /*4b30*/  WARPSYNC.COLLECTIVE R15, `(.L_x_115) ;  /* 0x000000000f087348 */ /* 0x000fea0003c00000 */
[----:B------:R0:W1:Y:S02]  /*4b40*/  SHFL.IDX P1, R22, R30, R28, R25 ;  /* 0x0000001c1e167389 */ /* 0x0000640000020019 */
[----:B01----:R-:W-:Y:S05]  /*4b50*/  ENDCOLLECTIVE ;  /* 0x000000000000791b */ /* 0x003fea0003800000 */
.L_x_115:
[----:B------:R-:W-:Y:S02]  /*4b60*/  MOV R12, R24 ;  /* 0x00000018000c7202 */ /* 0x000fe40000000f00 */
[----:B------:R-:W-:Y:S01]  /*4b70*/  MOV R0, R22 ;  /* 0x0000001600007202 */ /* 0x000fe20000000f00 */
[----:B------:R-:W-:Y:S06]  /*4b80*/  BRA `(.L_x_116) ;  /* 0xffffffec00e47947 */ /* 0x000fec000383ffff */
        .weak           $__internal_1_$__cuda_sm3x_div_rn_noftz_f32_slowpath
        .type           $__internal_1_$__cuda_sm3x_div_rn_noftz_f32_slowpath,@function
        .size           $__internal_1_$__cuda_sm3x_div_rn_noftz_f32_slowpath,(.L_x_131 - $__internal_1_$__cuda_sm3x_div_rn_noftz_f32_slowpath)
$__internal_1_$__cuda_sm3x_div_rn_noftz_f32_slowpath:
[----:B------:R-:W-:Y:S01]  /*4b90*/  SHF.R.U32.HI R0, RZ, 0x17, R5 ;  /* 0x00000017ff007819 */ /* 0x000fe20000011605 */
[----:B------:R-:W-:Y:S04]  /*4ba0*/  BSSY.RECONVERGENT B1, `(.L_x_117) ;  /* 0x000005d000017945 */ /* 0x000fe80003800200 */
[----:B------:R-:W-:Y:S01]  /*4bb0*/  BSSY.RELIABLE B2, `(.L_x_118) ;  /* 0x000001b000027945 */ /* 0x000fe20003800100 */
[----:B------:R-:W-:Y:S02]  /*4bc0*/  MOV R12, R5 ;  /* 0x00000005000c7202 */ /* 0x000fe40000000f00 */
[----:B------:R-:W-:-:S04]  /*4bd0*/  LOP3.LUT R6, R0, 0xff, RZ, 0xc0, !PT ;  /* 0x000000ff00067812 */ /* 0x000fc800078ec0ff */
[----:B------:R-:W-:-:S04]  /*4be0*/  IADD3 R13, PT, PT, R6, -0x1, RZ ;  /* 0xffffffff060d7810 */ /* 0x000fc80007ffe0ff */
[----:B------:R-:W-:-:S13]  /*4bf0*/  ISETP.GT.U32.AND P0, PT, R13, 0xfd, PT ;  /* 0x000000fd0d00780c */ /* 0x000fda0003f04070 */
[----:B------:R-:W-:Y:S01]  /*4c00*/  @!P0 MOV R7, RZ ;  /* 0x000000ff00078202 */ /* 0x000fe20000000f00 */
[----:B------:R-:W-:Y:S06]  /*4c10*/  @!P0 BRA `(.L_x_119) ;  /* 0x0000000000508947 */ /* 0x000fec0003800000 */
[----:B------:R-:W-:Y:S02]  /*4c20*/  FSETP.GTU.FTZ.AND P0, PT, |R5|, +INF , PT ;  /* 0x7f8000000500780b */ /* 0x000fe40003f1c200 */
[----:B------:R-:W-:-:S11]  /*4c30*/  MOV R0, R5 ;  /* 0x0000000500007202 */ /* 0x000fd60000000f00 */
[----:B------:R-:W-:Y:S05]  /*4c40*/  @P0 BREAK.RELIABLE B2 ;  /* 0x0000000000020942 */ /* 0x000fea0003800100 */
[----:B------:R-:W-:Y:S05]  /*4c50*/  @P0 BRA `(.L_x_120) ;  /* 0x0000000400400947 */ /* 0x000fea0003800000 */
[----:B------:R-:W-:-:S05]  /*4c60*/  HFMA2 R5, -RZ, RZ, 2, 0 ;  /* 0x40000000ff057431 */ /* 0x000fca00000001ff */
[----:B------:R-:W-:-:S13]  /*4c70*/  LOP3.LUT P0, RZ, R12, 0x7fffffff, R5, 0xc8, !PT ;  /* 0x7fffffff0cff7812 */ /* 0x000fda000780c805 */
[----:B------:R-:W-:Y:S05]  /*4c80*/  @!P0 BREAK.RELIABLE B2 ;  /* 0x0000000000028942 */ /* 0x000fea0003800100 */
[----:B------:R-:W-:Y:S05]  /*4c90*/  @!P0 BRA `(.L_x_121) ;  /* 0x0000000400288947 */ /* 0x000fea0003800000 */
[----:B------:R-:W-:Y:S02]  /*4ca0*/  FSETP.NEU.FTZ.AND P0, PT, |R0|, +INF , PT ;  /* 0x7f8000000000780b */ /* 0x000fe40003f1d200 */
[----:B------:R-:W-:-:S04]  /*4cb0*/  LOP3.LUT P1, RZ, R5, 0x7fffffff, RZ, 0xc0, !PT ;  /* 0x7fffffff05ff7812 */ /* 0x000fc8000782c0ff */
[----:B------:R-:W-:-:S13]  /*4cc0*/  PLOP3.LUT P0, PT, P0, P1, PT, 0x2f, 0xf2 ;  /* 0x0000000000f2781c */ /* 0x000fda0000702577 */
[----:B------:R-:W-:Y:S05]  /*4cd0*/  @P0 BREAK.RELIABLE B2 ;  /* 0x0000000000020942 */ /* 0x000fea0003800100 */
[----:B------:R-:W-:Y:S05]  /*4ce0*/  @P0 BRA `(.L_x_122) ;  /* 0x00000004000c0947 */ /* 0x000fea0003800000 */
[----:B------:R-:W-:-:S13]  /*4cf0*/  LOP3.LUT P0, RZ, R12, 0x7fffffff, RZ, 0xc0, !PT ;  /* 0x7fffffff0cff7812 */ /* 0x000fda000780c0ff */
[----:B------:R-:W-:Y:S05]  /*4d00*/  @!P0 BREAK.RELIABLE B2 ;  /* 0x0000000000028942 */ /* 0x000fea0003800100 */
[----:B------:R-:W-:Y:S05]  /*4d10*/  @!P0 BRA `(.L_x_123) ;  /* 0x0000000000f48947 */ /* 0x000fea0003800000 */
[----:B------:R-:W-:Y:S02]  /*4d20*/  ISETP.GE.AND P0, PT, R13, RZ, PT ;  /* 0x000000ff0d00720c */ /* 0x000fe40003f06270 */
[----:B------:R-:W-:-:S11]  /*4d30*/  MOV R7, RZ ;  /* 0x000000ff00077202 */ /* 0x000fd60000000f00 */
[----:B------:R-:W-:Y:S01]  /*4d40*/  @!P0 FFMA R12, R0, 1.84467440737095516160e+19, RZ ;  /* 0x5f800000000c8823 */ /* 0x000fe200000000ff */
[----:B------:R-:W-:-:S07]  /*4d50*/  @!P0 IADD3 R7, PT, PT, R7, 0x40, RZ ;  /* 0x0000004007078810 */ /* 0x000fce0007ffe0ff */
.L_x_119:
[----:B------:R-:W-:Y:S05]  /*4d60*/  BSYNC.RELIABLE B2 ;  /* 0x0000000000027941 */ /* 0x000fea0003800100 */
.L_x_118:
[----:B------:R-:W-:Y:S01]  /*4d70*/  LEA R5, R6, 0xc0800000, 0x17 ;  /* 0xc080000006057811 */ /* 0x000fe200078eb8ff */
[----:B------:R-:W-:Y:S01]  /*4d80*/  UMOV UR4, 0x40000000 ;  /* 0x4000000000047882 */ /* 0x000fe20000000000 */
[----:B------:R-:W-:Y:S01]  /*4d90*/  IADD3 R6, PT, PT, R7, 0x80, -R6 ;  /* 0x0000008007067810 */ /* 0x000fe20007ffe806 */
[----:B------:R-:W-:Y:S01]  /*4da0*/  UIADD3 UR4, UPT, UPT, UR4, -0x800000, URZ ;  /* 0xff80000004047890 */ /* 0x000fe2000fffe0ff */
[----:B------:R-:W-:Y:S01]  /*4db0*/  IADD3 R5, PT, PT, -R5, R12, RZ ;  /* 0x0000000c05057210 */ /* 0x000fe20007ffe1ff */
[----:B------:R-:W-:Y:S03]  /*4dc0*/  BSSY.RECONVERGENT B2, `(.L_x_124) ;  /* 0x0000031000027945 */ /* 0x000fe60003800200 */
        /* <DEDUP_REMOVED lines=11> */
[----:B------:R-:W-:-:S04]  /*4e80*/  IADD3 R13, PT, PT, R5, R6, RZ ;  /* 0x00000006050d7210 */ /* 0x000fc80007ffe0ff */
[----:B------:R-:W-:-:S04]  /*4e90*/  IADD3 R5, PT, PT, R13, -0x1, RZ ;  /* 0xffffffff0d057810 */ /* 0x000fc80007ffe0ff */
        /* <DEDUP_REMOVED lines=15> */
[----:B------:R-:W-:Y:S02]  /*4f90*/  ISETP.NE.AND P1, PT, R13, RZ, PT ;  /* 0x000000ff0d00720c */ /* 0x000fe40003f25270 */
[----:B------:R-:W-:-:S02]  /*4fa0*/  LOP3.LUT R6, R6, 0x800000, RZ, 0xfc, !PT ;  /* 0x0080000006067812 */ /* 0x000fc400078efcff */
[----:B------:R-:W-:Y:S02]  /*4fb0*/  IADD3 R13, PT, PT, -R13, RZ, RZ ;  /* 0x000000ff0d0d7210 */ /* 0x000fe40007ffe1ff */
[----:B------:R-:W-:Y:S02]  /*4fc0*/  SHF.L.U32 R7, R6, R7, RZ ;  /* 0x0000000706077219 */ /* 0x000fe400000006ff */
[----:B------:R-:W-:Y:S02]  /*4fd0*/  FSETP.NEU.FTZ.AND P0, PT, R5, R0, PT ;  /* 0x000000000500720b */ /* 0x000fe40003f1d000 */
[----:B------:R-:W-:Y:S02]  /*4fe0*/  SEL R5, R13, RZ, P3 ;  /* 0x000000ff0d057207 */ /* 0x000fe40001800000 */
[----:B------:R-:W-:Y:S02]  /*4ff0*/  ISETP.NE.AND P1, PT, R7, RZ, P1 ;  /* 0x000000ff0700720c */ /* 0x000fe40000f25270 */
[----:B------:R-:W-:-:S02]  /*5000*/  SHF.R.U32.HI R5, RZ, R5, R6 ;  /* 0x00000005ff057219 */ /* 0x000fc40000011606 */
[----:B------:R-:W-:Y:S02]  /*5010*/  PLOP3.LUT P0, PT, P0, P1, PT, 0xf8, 0x8f ;  /* 0x00000000008f781c */ /* 0x000fe40000703f70 */
[----:B------:R-:W-:Y:S02]  /*5020*/  SHF.R.U32.HI R7, RZ, 0x1, R5 ;  /* 0x00000001ff077819 */ /* 0x000fe40000011605 */
[----:B------:R-:W-:-:S04]  /*5030*/  SEL R0, RZ, 0x1, !P0 ;  /* 0x00000001ff007807 */ /* 0x000fc80004000000 */
[----:B------:R-:W-:-:S04]  /*5040*/  LOP3.LUT R0, R0, 0x1, R7, 0xf8, !PT ;  /* 0x0000000100007812 */ /* 0x000fc800078ef807 */
[----:B------:R-:W-:-:S04]  /*5050*/  LOP3.LUT R0, R0, R5, RZ, 0xc0, !PT ;  /* 0x0000000500007212 */ /* 0x000fc800078ec0ff */
[----:B------:R-:W-:-:S04]  /*5060*/  IADD3 R7, PT, PT, R7, R0, RZ ;  /* 0x0000000007077210 */ /* 0x000fc80007ffe0ff */
[----:B------:R-:W-:Y:S01]  /*5070*/  LOP3.LUT R12, R7, R12, RZ, 0xfc, !PT ;  /* 0x0000000c070c7212 */ /* 0x000fe200078efcff */
[----:B------:R-:W-:Y:S06]  /*5080*/  BRA `(.L_x_127) ;  /* 0x0000000000107947 */ /* 0x000fec0003800000 */
.L_x_126:
[----:B------:R-:W-:-:S04]  /*5090*/  LOP3.LUT R12, R12, 0x80000000, RZ, 0xc0, !PT ;  /* 0x800000000c0c7812 */ /* 0x000fc800078ec0ff */
[----:B------:R-:W-:Y:S01]  /*50a0*/  LOP3.LUT R12, R12, 0x7f800000, RZ, 0xfc, !PT ;  /* 0x7f8000000c0c7812 */ /* 0x000fe200078efcff */
[----:B------:R-:W-:Y:S06]  /*50b0*/  BRA `(.L_x_127) ;  /* 0x0000000000047947 */ /* 0x000fec0003800000 */
.L_x_125:
[----:B------:R-:W-:-:S07]  /*50c0*/  LEA R12, R6, R12, 0x17 ;  /* 0x0000000c060c7211 */ /* 0x000fce00078eb8ff */
.L_x_127:
[----:B------:R-:W-:Y:S05]  /*50d0*/  BSYNC.RECONVERGENT B2 ;  /* 0x0000000000027941 */ /* 0x000fea0003800200 */
.L_x_124:
[----:B------:R-:W-:Y:S05]  /*50e0*/  BRA `(.L_x_128) ;  /* 0x0000000000207947 */ /* 0x000fea0003800000 */
.L_x_123:
[----:B------:R-:W-:-:S04]  /*50f0*/  LOP3.LUT R12, R12, 0x80000000, R5, 0x48, !PT ;  /* 0x800000000c0c7812 */ /* 0x000fc800078e4805 */
[----:B------:R-:W-:Y:S01]  /*5100*/  LOP3.LUT R12, R12, 0x7f800000, RZ, 0xfc, !PT ;  /* 0x7f8000000c0c7812 */ /* 0x000fe200078efcff */
[----:B------:R-:W-:Y:S06]  /*5110*/  BRA `(.L_x_128) ;  /* 0x0000000000147947 */ /* 0x000fec0003800000 */
.L_x_122:
[----:B------:R-:W-:Y:S01]  /*5120*/  LOP3.LUT R12, R12, 0x80000000, R5, 0x48, !PT ;  /* 0x800000000c0c7812 */ /* 0x000fe200078e4805 */
[----:B------:R-:W-:Y:S06]  /*5130*/  BRA `(.L_x_128) ;  /* 0x00000000000c7947 */ /* 0x000fec0003800000 */
.L_x_121:
[----:B------:R-:W0:Y:S01]  /*5140*/  MUFU.RSQ R12, -QNAN ;  /* 0xffc00000000c7908 */ /* 0x000e220000001400 */
[----:B------:R-:W-:Y:S05]  /*5150*/  BRA `(.L_x_128) ;  /* 0x0000000000047947 */ /* 0x000fea0003800000 */
.L_x_120:
[----:B------:R-:W-:-:S07]  /*5160*/  FADD.FTZ R12, R0, 2 ;  /* 0x40000000000c7421 */ /* 0x000fce0000010000 */
.L_x_128:
[----:B------:R-:W-:Y:S05]  /*5170*/  BSYNC.RECONVERGENT B1 ;  /* 0x0000000000017941 */ /* 0x000fea0003800200 */
.L_x_117:
[----:B------:R-:W-:-:S04]  /*5180*/  HFMA2 R5, -RZ, RZ, 0, 0 ;  /* 0x00000000ff057431 */ /* 0x000fc800000001ff */
[----:B0-----:R-:W-:Y:S05]  /*5190*/  RET.REL.NODEC R4 `(tema_batch_f32) ;  /* 0xffffffac04987950 */ /* 0x001fea0003c3ffff */
.L_x_129:
        /* <DEDUP_REMOVED lines=14> */
.L_x_131:


//--------------------- .nv.shared.reserved.0     --------------------------
	.section	.nv.shared.reserved.0,"aw",@nobits
	.weak		__nv_reservedSMEM_offset_0_alias
	.size		__nv_reservedSMEM_offset_0_alias, 0, 64
	.other		__nv_reservedSMEM_offset_0_alias,@"STO_CUDA_RESERVED_SHARED STV_DEFAULT"
__nv_reservedSMEM_offset_0_alias:
	.zero		0
	.zero		64


//--------------------- .nv.constant0.tema_multi_series_one_param_f32 --------------------------
	.section	.nv.constant0.tema_multi_series_one_param_f32,"a",@progbits
	.sectionflags	@""
	.align	4
.nv.constant0.tema_multi_series_one_param_f32:
	.zero		936


//--------------------- .nv.constant0.tema_batch_f32 --------------------------
	.section	.nv.constant0.tema_batch_f32,"a",@progbits
	.sectionflags	@""
	.align	4
.nv.constant0.tema_batch_f32:
	.zero		936


//--------------------- SYMBOLS --------------------------

	.type		.nv.reservedSmem.offset0,@object
	.size		.nv.reservedSmem.offset0,0x4
